	.target	sm_100a

	.elftype	@"ET_EXEC"


//--------------------- .note.nv.tkinfo           --------------------------
	.section	.note.nv.tkinfo,"",@"SHT_NOTE"
	.sectionflags	@"SHF_NOTE_NV_TKINFO"
	.tkinfo
        /*0018*/ 	.word	0x00000002
        /*0030*/ 	.string	""
        /*0030*/ 	.string	"ptxas"
        /*0030*/ 	.string	"Cuda compilation tools, release 13.0, V13.0.88"
        /*0030*/ 	.string	"Build cuda_13.0.r13.0/compiler.36424714_0"
        /*0030*/ 	.string	"-arch sm_100a -m 64 "



//--------------------- .note.nv.cuinfo           --------------------------
	.section	.note.nv.cuinfo,"",@"SHT_NOTE"
	.sectionflags	@"SHF_NOTE_NV_CUINFO"
        /*0018*/ 	.short	0x0002
        /*001a*/ 	.short	0x0064
        /*001c*/ 	.short	0x0082
	.zero		2


//--------------------- .nv.info                  --------------------------
	.section	.nv.info,"",@"SHT_CUDA_INFO"
	.align	4


	//----- nvinfo : EIATTR_REGCOUNT
	.align		4
        /*0000*/ 	.byte	0x04, 0x2f
        /*0002*/ 	.short	(.L_12 - .L_11)
	.align		4
.L_11:
        /*0004*/ 	.word	index@(_ZN7cutlass13device_kernelIN5flash11enable_sm90INS1_16FlashAttnFwdSm90INS1_25CollectiveMainloopFwdSm90ILi2EN4cute5tupleIJNS5_1CILi1EEES8_S8_EEENS6_IJNS7_ILi128EEENS7_ILi96EEENS7_ILi64EEEEEELi256ENS_6half_tEfNS_4arch4Sm90ELb1ELb0ELb0ELb1ELb0ELb1ELb1ELb1ELb0ELb1ELb1ELb0EEENS1_21CollectiveEpilogueFwdINS6_IJSA_NS7_ILi256EEESB_EEES9_SE_SG_Li256ELb1ELb1ELb1ELb0EEENS1_36VarlenDynamicPersistentTileSchedulerILi128ELi96ELi256ELi128ELb1ELb1ELb1ELb1ELb1ELb1EEEEEEEEEvNT_6ParamsE)
        /*0008*/ 	.word	0x00000004


	//----- nvinfo : EIATTR_FRAME_SIZE
	.align		4
.L_12:
        /*000c*/ 	.byte	0x04, 0x11
        /*000e*/ 	.short	(.L_14 - .L_13)
	.align		4
.L_13:
        /*0010*/ 	.word	index@(_ZN7cutlass13device_kernelIN5flash11enable_sm90INS1_16FlashAttnFwdSm90INS1_25CollectiveMainloopFwdSm90ILi2EN4cute5tupleIJNS5_1CILi1EEES8_S8_EEENS6_IJNS7_ILi128EEENS7_ILi96EEENS7_ILi64EEEEEELi256ENS_6half_tEfNS_4arch4Sm90ELb1ELb0ELb0ELb1ELb0ELb1ELb1ELb1ELb0ELb1ELb1ELb0EEENS1_21CollectiveEpilogueFwdINS6_IJSA_NS7_ILi256EEESB_EEES9_SE_SG_Li256ELb1ELb1ELb1ELb0EEENS1_36VarlenDynamicPersistentTileSchedulerILi128ELi96ELi256ELi128ELb1ELb1ELb1ELb1ELb1ELb1EEEEEEEEEvNT_6ParamsE)
        /*0014*/ 	.word	0x00000000


	//----- nvinfo : EIATTR_REGCOUNT
	.align		4
.L_14:
        /*0018*/ 	.byte	0x04, 0x2f
        /*001a*/ 	.short	(.L_16 - .L_15)
	.align		4
.L_15:
        /*001c*/ 	.word	index@(_ZN7cutlass13device_kernelIN5flash11enable_sm90INS1_16FlashAttnFwdSm90INS1_25CollectiveMainloopFwdSm90ILi2EN4cute5tupleIJNS5_1CILi1EEES8_S8_EEENS6_IJNS7_ILi128EEENS7_ILi96EEENS7_ILi64EEEEEELi256ENS_6half_tEfNS_4arch4Sm90ELb1ELb0ELb0ELb1ELb0ELb0ELb1ELb1ELb0ELb1ELb1ELb0EEENS1_21CollectiveEpilogueFwdINS6_IJSA_NS7_ILi256EEESB_EEES9_SE_SG_Li256ELb1ELb1ELb1ELb0EEENS1_36VarlenDynamicPersistentTileSchedulerILi128ELi96ELi256ELi128ELb1ELb1ELb1ELb1ELb1ELb1EEEEEEEEEvNT_6ParamsE)
        /*0020*/ 	.word	0x00000004


	//----- nvinfo : EIATTR_FRAME_SIZE
	.align		4
.L_16:
        /*0024*/ 	.byte	0x04, 0x11
        /*0026*/ 	.short	(.L_18 - .L_17)
	.align		4
.L_17:
        /*0028*/ 	.word	index@(_ZN7cutlass13device_kernelIN5flash11enable_sm90INS1_16FlashAttnFwdSm90INS1_25CollectiveMainloopFwdSm90ILi2EN4cute5tupleIJNS5_1CILi1EEES8_S8_EEENS6_IJNS7_ILi128EEENS7_ILi96EEENS7_ILi64EEEEEELi256ENS_6half_tEfNS_4arch4Sm90ELb1ELb0ELb0ELb1ELb0ELb0ELb1ELb1ELb0ELb1ELb1ELb0EEENS1_21CollectiveEpilogueFwdINS6_IJSA_NS7_ILi256EEESB_EEES9_SE_SG_Li256ELb1ELb1ELb1ELb0EEENS1_36VarlenDynamicPersistentTileSchedulerILi128ELi96ELi256ELi128ELb1ELb1ELb1ELb1ELb1ELb1EEEEEEEEEvNT_6ParamsE)
        /*002c*/ 	.word	0x00000000


	//----- nvinfo : EIATTR_REGCOUNT
	.align		4
.L_18:
        /*0030*/ 	.byte	0x04, 0x2f
        /*0032*/ 	.short	(.L_20 - .L_19)
	.align		4
.L_19:
        /*0034*/ 	.word	index@(_ZN7cutlass13device_kernelIN5flash11enable_sm90INS1_16FlashAttnFwdSm90INS1_25CollectiveMainloopFwdSm90ILi2EN4cute5tupleIJNS5_1CILi1EEES8_S8_EEENS6_IJNS7_ILi128EEENS7_ILi96EEENS7_ILi64EEEEEELi256ENS_6half_tEfNS_4arch4Sm90ELb1ELb0ELb0ELb1ELb0ELb1ELb0ELb1ELb0ELb1ELb1ELb0EEENS1_21CollectiveEpilogueFwdINS6_IJSA_NS7_ILi256EEESB_EEES9_SE_SG_Li256ELb1ELb1ELb1ELb0EEENS1_36VarlenDynamicPersistentTileSchedulerILi128ELi96ELi256ELi128ELb1ELb1ELb1ELb1ELb1ELb1EEEEEEEEEvNT_6ParamsE)
        /*0038*/ 	.word	0x00000004


	//----- nvinfo : EIATTR_FRAME_SIZE
	.align		4
.L_20:
        /*003c*/ 	.byte	0x04, 0x11
        /*003e*/ 	.short	(.L_22 - .L_21)
	.align		4
.L_21:
        /*0040*/ 	.word	index@(_ZN7cutlass13device_kernelIN5flash11enable_sm90INS1_16FlashAttnFwdSm90INS1_25CollectiveMainloopFwdSm90ILi2EN4cute5tupleIJNS5_1CILi1EEES8_S8_EEENS6_IJNS7_ILi128EEENS7_ILi96EEENS7_ILi64EEEEEELi256ENS_6half_tEfNS_4arch4Sm90ELb1ELb0ELb0ELb1ELb0ELb1ELb0ELb1ELb0ELb1ELb1ELb0EEENS1_21CollectiveEpilogueFwdINS6_IJSA_NS7_ILi256EEESB_EEES9_SE_SG_Li256ELb1ELb1ELb1ELb0EEENS1_36VarlenDynamicPersistentTileSchedulerILi128ELi96ELi256ELi128ELb1ELb1ELb1ELb1ELb1ELb1EEEEEEEEEvNT_6ParamsE)
        /*0044*/ 	.word	0x00000000


	//----- nvinfo : EIATTR_REGCOUNT
	.align		4
.L_22:
        /*0048*/ 	.byte	0x04, 0x2f
        /*004a*/ 	.short	(.L_24 - .L_23)
	.align		4
.L_23:
        /*004c*/ 	.word	index@(_ZN7cutlass13device_kernelIN5flash11enable_sm90INS1_16FlashAttnFwdSm90INS1_25CollectiveMainloopFwdSm90ILi2EN4cute5tupleIJNS5_1CILi1EEES8_S8_EEENS6_IJNS7_ILi128EEENS7_ILi96EEENS7_ILi64EEEEEELi256ENS_6half_tEfNS_4arch4Sm90ELb1ELb0ELb0ELb1ELb0ELb0ELb0ELb1ELb0ELb1ELb1ELb0EEENS1_21CollectiveEpilogueFwdINS6_IJSA_NS7_ILi256EEESB_EEES9_SE_SG_Li256ELb1ELb1ELb1ELb0EEENS1_36VarlenDynamicPersistentTileSchedulerILi128ELi96ELi256ELi128ELb1ELb1ELb1ELb1ELb1ELb1EEEEEEEEEvNT_6ParamsE)
        /*0050*/ 	.word	0x00000004


	//----- nvinfo : EIATTR_FRAME_SIZE
	.align		4
.L_24:
        /*0054*/ 	.byte	0x04, 0x11
        /*0056*/ 	.short	(.L_26 - .L_25)
	.align		4
.L_25:
        /*0058*/ 	.word	index@(_ZN7cutlass13device_kernelIN5flash11enable_sm90INS1_16FlashAttnFwdSm90INS1_25CollectiveMainloopFwdSm90ILi2EN4cute5tupleIJNS5_1CILi1EEES8_S8_EEENS6_IJNS7_ILi128EEENS7_ILi96EEENS7_ILi64EEEEEELi256ENS_6half_tEfNS_4arch4Sm90ELb1ELb0ELb0ELb1ELb0ELb0ELb0ELb1ELb0ELb1ELb1ELb0EEENS1_21CollectiveEpilogueFwdINS6_IJSA_NS7_ILi256EEESB_EEES9_SE_SG_Li256ELb1ELb1ELb1ELb0EEENS1_36VarlenDynamicPersistentTileSchedulerILi128ELi96ELi256ELi128ELb1ELb1ELb1ELb1ELb1ELb1EEEEEEEEEvNT_6ParamsE)
        /*005c*/ 	.word	0x00000000


	//----- nvinfo : EIATTR_REGCOUNT
	.align		4
.L_26:
        /*0060*/ 	.byte	0x04, 0x2f
        /*0062*/ 	.short	(.L_28 - .L_27)
	.align		4
.L_27:
        /*0064*/ 	.word	index@(_ZN7cutlass13device_kernelIN5flash11enable_sm90INS1_16FlashAttnFwdSm90INS1_25CollectiveMainloopFwdSm90ILi2EN4cute5tupleIJNS5_1CILi1EEES8_S8_EEENS6_IJNS7_ILi128EEENS7_ILi96EEENS7_ILi64EEEEEELi256ENS_6half_tEfNS_4arch4Sm90ELb1ELb0ELb0ELb0ELb0ELb0ELb1ELb1ELb0ELb1ELb1ELb0EEENS1_21CollectiveEpilogueFwdINS6_IJSA_NS7_ILi256EEESB_EEES9_SE_SG_Li256ELb0ELb1ELb1ELb0EEENS1_19SingleTileSchedulerILb0ELb1ELb1ELi128EEEEEEEEEvNT_6ParamsE)
        /*0068*/ 	.word	0x00000004


	//----- nvinfo : EIATTR_FRAME_SIZE
	.align		4
.L_28:
        /*006c*/ 	.byte	0x04, 0x11
        /*006e*/ 	.short	(.L_30 - .L_29)
	.align		4
.L_29:
        /*0070*/ 	.word	index@(_ZN7cutlass13device_kernelIN5flash11enable_sm90INS1_16FlashAttnFwdSm90INS1_25CollectiveMainloopFwdSm90ILi2EN4cute5tupleIJNS5_1CILi1EEES8_S8_EEENS6_IJNS7_ILi128EEENS7_ILi96EEENS7_ILi64EEEEEELi256ENS_6half_tEfNS_4arch4Sm90ELb1ELb0ELb0ELb0ELb0ELb0ELb1ELb1ELb0ELb1ELb1ELb0EEENS1_21CollectiveEpilogueFwdINS6_IJSA_NS7_ILi256EEESB_EEES9_SE_SG_Li256ELb0ELb1ELb1ELb0EEENS1_19SingleTileSchedulerILb0ELb1ELb1ELi128EEEEEEEEEvNT_6ParamsE)
        /*0074*/ 	.word	0x00000000


	//----- nvinfo : EIATTR_REGCOUNT
	.align		4
.L_30:
        /*0078*/ 	.byte	0x04, 0x2f
        /*007a*/ 	.short	(.L_32 - .L_31)
	.align		4
.L_31:
        /*007c*/ 	.word	index@(_ZN7cutlass13device_kernelIN5flash11enable_sm90INS1_16FlashAttnFwdSm90INS1_25CollectiveMainloopFwdSm90ILi2EN4cute5tupleIJNS5_1CILi1EEES8_S8_EEENS6_IJNS7_ILi128EEENS7_ILi96EEENS7_ILi64EEEEEELi256ENS_6half_tEfNS_4arch4Sm90ELb1ELb0ELb0ELb0ELb0ELb0ELb0ELb1ELb0ELb1ELb1ELb0EEENS1_21CollectiveEpilogueFwdINS6_IJSA_NS7_ILi256EEESB_EEES9_SE_SG_Li256ELb0ELb1ELb1ELb0EEENS1_19SingleTileSchedulerILb0ELb1ELb1ELi128EEEEEEEEEvNT_6ParamsE)
        /*0080*/ 	.word	0x00000004


	//----- nvinfo : EIATTR_FRAME_SIZE
	.align		4
.L_32:
        /*0084*/ 	.byte	0x04, 0x11
        /*0086*/ 	.short	(.L_34 - .L_33)
	.align		4
.L_33:
        /*0088*/ 	.word	index@(_ZN7cutlass13device_kernelIN5flash11enable_sm90INS1_16FlashAttnFwdSm90INS1_25CollectiveMainloopFwdSm90ILi2EN4cute5tupleIJNS5_1CILi1EEES8_S8_EEENS6_IJNS7_ILi128EEENS7_ILi96EEENS7_ILi64EEEEEELi256ENS_6half_tEfNS_4arch4Sm90ELb1ELb0ELb0ELb0ELb0ELb0ELb0ELb1ELb0ELb1ELb1ELb0EEENS1_21CollectiveEpilogueFwdINS6_IJSA_NS7_ILi256EEESB_EEES9_SE_SG_Li256ELb0ELb1ELb1ELb0EEENS1_19SingleTileSchedulerILb0ELb1ELb1ELi128EEEEEEEEEvNT_6ParamsE)
        /*008c*/ 	.word	0x00000000


	//----- nvinfo : EIATTR_REGCOUNT
	.align		4
.L_34:
        /*0090*/ 	.byte	0x04, 0x2f
        /*0092*/ 	.short	(.L_36 - .L_35)
	.align		4
.L_35:
        /*0094*/ 	.word	index@(_ZN7cutlass13device_kernelIN5flash11enable_sm90INS1_16FlashAttnFwdSm90INS1_25CollectiveMainloopFwdSm90ILi2EN4cute5tupleIJNS5_1CILi1EEES8_S8_EEENS6_IJNS7_ILi128EEENS7_ILi96EEENS7_ILi64EEEEEELi256ENS_6half_tEfNS_4arch4Sm90ELb0ELb1ELb0ELb1ELb0ELb1ELb1ELb1ELb0ELb1ELb1ELb0EEENS1_21CollectiveEpilogueFwdINS6_IJSA_NS7_ILi256EEESB_EEES9_SE_SG_Li256ELb1ELb1ELb1ELb0EEENS1_36VarlenDynamicPersistentTileSchedulerILi128ELi96ELi256ELi128ELb1ELb1ELb1ELb1ELb0ELb1EEEEEEEEEvNT_6ParamsE)
        /*0098*/ 	.word	0x00000004


	//----- nvinfo : EIATTR_FRAME_SIZE
	.align		4
.L_36:
        /*009c*/ 	.byte	0x04, 0x11
        /*009e*/ 	.short	(.L_38 - .L_37)
	.align		4
.L_37:
        /*00a0*/ 	.word	index@(_ZN7cutlass13device_kernelIN5flash11enable_sm90INS1_16FlashAttnFwdSm90INS1_25CollectiveMainloopFwdSm90ILi2EN4cute5tupleIJNS5_1CILi1EEES8_S8_EEENS6_IJNS7_ILi128EEENS7_ILi96EEENS7_ILi64EEEEEELi256ENS_6half_tEfNS_4arch4Sm90ELb0ELb1ELb0ELb1ELb0ELb1ELb1ELb1ELb0ELb1ELb1ELb0EEENS1_21CollectiveEpilogueFwdINS6_IJSA_NS7_ILi256EEESB_EEES9_SE_SG_Li256ELb1ELb1ELb1ELb0EEENS1_36VarlenDynamicPersistentTileSchedulerILi128ELi96ELi256ELi128ELb1ELb1ELb1ELb1ELb0ELb1EEEEEEEEEvNT_6ParamsE)
        /*00a4*/ 	.word	0x00000000


	//----- nvinfo : EIATTR_REGCOUNT
	.align		4
.L_38:
        /*00a8*/ 	.byte	0x04, 0x2f
        /*00aa*/ 	.short	(.L_40 - .L_39)
	.align		4
.L_39:
        /*00ac*/ 	.word	index@(_ZN7cutlass13device_kernelIN5flash11enable_sm90INS1_16FlashAttnFwdSm90INS1_25CollectiveMainloopFwdSm90ILi2EN4cute5tupleIJNS5_1CILi1EEES8_S8_EEENS6_IJNS7_ILi128EEENS7_ILi96EEENS7_ILi64EEEEEELi256ENS_6half_tEfNS_4arch4Sm90ELb0ELb1ELb0ELb1ELb0ELb0ELb1ELb1ELb0ELb1ELb1ELb0EEENS1_21CollectiveEpilogueFwdINS6_IJSA_NS7_ILi256EEESB_EEES9_SE_SG_Li256ELb1ELb1ELb1ELb0EEENS1_36VarlenDynamicPersistentTileSchedulerILi128ELi96ELi256ELi128ELb1ELb1ELb1ELb1ELb0ELb1EEEEEEEEEvNT_6ParamsE)
        /*00b0*/ 	.word	0x00000004


	//----- nvinfo : EIATTR_FRAME_SIZE
	.align		4
.L_40:
        /*00b4*/ 	.byte	0x04, 0x11
        /*00b6*/ 	.short	(.L_42 - .L_41)
	.align		4
.L_41:
        /*00b8*/ 	.word	index@(_ZN7cutlass13device_kernelIN5flash11enable_sm90INS1_16FlashAttnFwdSm90INS1_25CollectiveMainloopFwdSm90ILi2EN4cute5tupleIJNS5_1CILi1EEES8_S8_EEENS6_IJNS7_ILi128EEENS7_ILi96EEENS7_ILi64EEEEEELi256ENS_6half_tEfNS_4arch4Sm90ELb0ELb1ELb0ELb1ELb0ELb0ELb1ELb1ELb0ELb1ELb1ELb0EEENS1_21CollectiveEpilogueFwdINS6_IJSA_NS7_ILi256EEESB_EEES9_SE_SG_Li256ELb1ELb1ELb1ELb0EEENS1_36VarlenDynamicPersistentTileSchedulerILi128ELi96ELi256ELi128ELb1ELb1ELb1ELb1ELb0ELb1EEEEEEEEEvNT_6ParamsE)
        /*00bc*/ 	.word	0x00000000


	//----- nvinfo : EIATTR_REGCOUNT
	.align		4
.L_42:
        /*00c0*/ 	.byte	0x04, 0x2f
        /*00c2*/ 	.short	(.L_44 - .L_43)
	.align		4
.L_43:
        /*00c4*/ 	.word	index@(_ZN7cutlass13device_kernelIN5flash11enable_sm90INS1_16FlashAttnFwdSm90INS1_25CollectiveMainloopFwdSm90ILi2EN4cute5tupleIJNS5_1CILi1EEES8_S8_EEENS6_IJNS7_ILi128EEENS7_ILi96EEENS7_ILi64EEEEEELi256ENS_6half_tEfNS_4arch4Sm90ELb0ELb1ELb0ELb1ELb0ELb1ELb0ELb1ELb0ELb1ELb1ELb0EEENS1_21CollectiveEpilogueFwdINS6_IJSA_NS7_ILi256EEESB_EEES9_SE_SG_Li256ELb1ELb1ELb1ELb0EEENS1_36VarlenDynamicPersistentTileSchedulerILi128ELi96ELi256ELi128ELb1ELb1ELb1ELb1ELb0ELb1EEEEEEEEEvNT_6ParamsE)
        /*00c8*/ 	.word	0x00000004


	//----- nvinfo : EIATTR_FRAME_SIZE
	.align		4
.L_44:
        /*00cc*/ 	.byte	0x04, 0x11
        /*00ce*/ 	.short	(.L_46 - .L_45)
	.align		4
.L_45:
        /*00d0*/ 	.word	index@(_ZN7cutlass13device_kernelIN5flash11enable_sm90INS1_16FlashAttnFwdSm90INS1_25CollectiveMainloopFwdSm90ILi2EN4cute5tupleIJNS5_1CILi1EEES8_S8_EEENS6_IJNS7_ILi128EEENS7_ILi96EEENS7_ILi64EEEEEELi256ENS_6half_tEfNS_4arch4Sm90ELb0ELb1ELb0ELb1ELb0ELb1ELb0ELb1ELb0ELb1ELb1ELb0EEENS1_21CollectiveEpilogueFwdINS6_IJSA_NS7_ILi256EEESB_EEES9_SE_SG_Li256ELb1ELb1ELb1ELb0EEENS1_36VarlenDynamicPersistentTileSchedulerILi128ELi96ELi256ELi128ELb1ELb1ELb1ELb1ELb0ELb1EEEEEEEEEvNT_6ParamsE)
        /*00d4*/ 	.word	0x00000000


	//----- nvinfo : EIATTR_REGCOUNT
	.align		4
.L_46:
        /*00d8*/ 	.byte	0x04, 0x2f
        /*00da*/ 	.short	(.L_48 - .L_47)
	.align		4
.L_47:
        /*00dc*/ 	.word	index@(_ZN7cutlass13device_kernelIN5flash11enable_sm90INS1_16FlashAttnFwdSm90INS1_25CollectiveMainloopFwdSm90ILi2EN4cute5tupleIJNS5_1CILi1EEES8_S8_EEENS6_IJNS7_ILi128EEENS7_ILi96EEENS7_ILi64EEEEEELi256ENS_6half_tEfNS_4arch4Sm90ELb0ELb1ELb0ELb1ELb0ELb0ELb0ELb1ELb0ELb1ELb1ELb0EEENS1_21CollectiveEpilogueFwdINS6_IJSA_NS7_ILi256EEESB_EEES9_SE_SG_Li256ELb1ELb1ELb1ELb0EEENS1_36VarlenDynamicPersistentTileSchedulerILi128ELi96ELi256ELi128ELb1ELb1ELb1ELb1ELb0ELb1EEEEEEEEEvNT_6ParamsE)
        /*00e0*/ 	.word	0x00000004


	//----- nvinfo : EIATTR_FRAME_SIZE
	.align		4
.L_48:
        /*00e4*/ 	.byte	0x04, 0x11
        /*00e6*/ 	.short	(.L_50 - .L_49)
	.align		4
.L_49:
        /*00e8*/ 	.word	index@(_ZN7cutlass13device_kernelIN5flash11enable_sm90INS1_16FlashAttnFwdSm90INS1_25CollectiveMainloopFwdSm90ILi2EN4cute5tupleIJNS5_1CILi1EEES8_S8_EEENS6_IJNS7_ILi128EEENS7_ILi96EEENS7_ILi64EEEEEELi256ENS_6half_tEfNS_4arch4Sm90ELb0ELb1ELb0ELb1ELb0ELb0ELb0ELb1ELb0ELb1ELb1ELb0EEENS1_21CollectiveEpilogueFwdINS6_IJSA_NS7_ILi256EEESB_EEES9_SE_SG_Li256ELb1ELb1ELb1ELb0EEENS1_36VarlenDynamicPersistentTileSchedulerILi128ELi96ELi256ELi128ELb1ELb1ELb1ELb1ELb0ELb1EEEEEEEEEvNT_6ParamsE)
        /*00ec*/ 	.word	0x00000000


	//----- nvinfo : EIATTR_REGCOUNT
	.align		4
.L_50:
        /*00f0*/ 	.byte	0x04, 0x2f
        /*00f2*/ 	.short	(.L_52 - .L_51)
	.align		4
.L_51:
        /*00f4*/ 	.word	index@(_ZN7cutlass13device_kernelIN5flash11enable_sm90INS1_16FlashAttnFwdSm90INS1_25CollectiveMainloopFwdSm90ILi2EN4cute5tupleIJNS5_1CILi1EEES8_S8_EEENS6_IJNS7_ILi128EEENS7_ILi96EEENS7_ILi64EEEEEELi256ENS_6half_tEfNS_4arch4Sm90ELb0ELb1ELb0ELb0ELb0ELb0ELb1ELb1ELb0ELb1ELb1ELb0EEENS1_21CollectiveEpilogueFwdINS6_IJSA_NS7_ILi256EEESB_EEES9_SE_SG_Li256ELb0ELb1ELb1ELb0EEENS1_19SingleTileSchedulerILb0ELb1ELb1ELi128EEEEEEEEEvNT_6ParamsE)
        /*00f8*/ 	.word	0x00000004


	//----- nvinfo : EIATTR_FRAME_SIZE
	.align		4
.L_52:
        /*00fc*/ 	.byte	0x04, 0x11
        /*00fe*/ 	.short	(.L_54 - .L_53)
	.align		4
.L_53:
        /*0100*/ 	.word	index@(_ZN7cutlass13device_kernelIN5flash11enable_sm90INS1_16FlashAttnFwdSm90INS1_25CollectiveMainloopFwdSm90ILi2EN4cute5tupleIJNS5_1CILi1EEES8_S8_EEENS6_IJNS7_ILi128EEENS7_ILi96EEENS7_ILi64EEEEEELi256ENS_6half_tEfNS_4arch4Sm90ELb0ELb1ELb0ELb0ELb0ELb0ELb1ELb1ELb0ELb1ELb1ELb0EEENS1_21CollectiveEpilogueFwdINS6_IJSA_NS7_ILi256EEESB_EEES9_SE_SG_Li256ELb0ELb1ELb1ELb0EEENS1_19SingleTileSchedulerILb0ELb1ELb1ELi128EEEEEEEEEvNT_6ParamsE)
        /*0104*/ 	.word	0x00000000


	//----- nvinfo : EIATTR_REGCOUNT
	.align		4
.L_54:
        /*0108*/ 	.byte	0x04, 0x2f
        /*010a*/ 	.short	(.L_56 - .L_55)
	.align		4
.L_55:
        /*010c*/ 	.word	index@(_ZN7cutlass13device_kernelIN5flash11enable_sm90INS1_16FlashAttnFwdSm90INS1_25CollectiveMainloopFwdSm90ILi2EN4cute5tupleIJNS5_1CILi1EEES8_S8_EEENS6_IJNS7_ILi128EEENS7_ILi96EEENS7_ILi64EEEEEELi256ENS_6half_tEfNS_4arch4Sm90ELb0ELb1ELb0ELb0ELb0ELb0ELb0ELb1ELb0ELb1ELb1ELb0EEENS1_21CollectiveEpilogueFwdINS6_IJSA_NS7_ILi256EEESB_EEES9_SE_SG_Li256ELb0ELb1ELb1ELb0EEENS1_19SingleTileSchedulerILb0ELb1ELb1ELi128EEEEEEEEEvNT_6ParamsE)
        /*0110*/ 	.word	0x00000004


	//----- nvinfo : EIATTR_FRAME_SIZE
	.align		4
.L_56:
        /*0114*/ 	.byte	0x04, 0x11
        /*0116*/ 	.short	(.L_58 - .L_57)
	.align		4
.L_57:
        /*0118*/ 	.word	index@(_ZN7cutlass13device_kernelIN5flash11enable_sm90INS1_16FlashAttnFwdSm90INS1_25CollectiveMainloopFwdSm90ILi2EN4cute5tupleIJNS5_1CILi1EEES8_S8_EEENS6_IJNS7_ILi128EEENS7_ILi96EEENS7_ILi64EEEEEELi256ENS_6half_tEfNS_4arch4Sm90ELb0ELb1ELb0ELb0ELb0ELb0ELb0ELb1ELb0ELb1ELb1ELb0EEENS1_21CollectiveEpilogueFwdINS6_IJSA_NS7_ILi256EEESB_EEES9_SE_SG_Li256ELb0ELb1ELb1ELb0EEENS1_19SingleTileSchedulerILb0ELb1ELb1ELi128EEEEEEEEEvNT_6ParamsE)
        /*011c*/ 	.word	0x00000000


	//----- nvinfo : EIATTR_REGCOUNT
	.align		4
.L_58:
        /*0120*/ 	.byte	0x04, 0x2f
        /*0122*/ 	.short	(.L_60 - .L_59)
	.align		4
.L_59:
        /*0124*/ 	.word	index@(_ZN7cutlass13device_kernelIN5flash11enable_sm90INS1_16FlashAttnFwdSm90INS1_25CollectiveMainloopFwdSm90ILi2EN4cute5tupleIJNS5_1CILi1EEES8_S8_EEENS6_IJNS7_ILi128EEENS7_ILi96EEENS7_ILi64EEEEEELi256ENS_6half_tEfNS_4arch4Sm90ELb0ELb0ELb0ELb1ELb0ELb1ELb1ELb1ELb0ELb1ELb1ELb0EEENS1_21CollectiveEpilogueFwdINS6_IJSA_NS7_ILi256EEESB_EEES9_SE_SG_Li256ELb1ELb1ELb1ELb0EEENS1_36VarlenDynamicPersistentTileSchedulerILi128ELi96ELi256ELi128ELb1ELb1ELb1ELb0ELb1ELb1EEEEEEEEEvNT_6ParamsE)
        /*0128*/ 	.word	0x00000004


	//----- nvinfo : EIATTR_FRAME_SIZE
	.align		4
.L_60:
        /*012c*/ 	.byte	0x04, 0x11
        /*012e*/ 	.short	(.L_62 - .L_61)
	.align		4
.L_61:
        /*0130*/ 	.word	index@(_ZN7cutlass13device_kernelIN5flash11enable_sm90INS1_16FlashAttnFwdSm90INS1_25CollectiveMainloopFwdSm90ILi2EN4cute5tupleIJNS5_1CILi1EEES8_S8_EEENS6_IJNS7_ILi128EEENS7_ILi96EEENS7_ILi64EEEEEELi256ENS_6half_tEfNS_4arch4Sm90ELb0ELb0ELb0ELb1ELb0ELb1ELb1ELb1ELb0ELb1ELb1ELb0EEENS1_21CollectiveEpilogueFwdINS6_IJSA_NS7_ILi256EEESB_EEES9_SE_SG_Li256ELb1ELb1ELb1ELb0EEENS1_36VarlenDynamicPersistentTileSchedulerILi128ELi96ELi256ELi128ELb1ELb1ELb1ELb0ELb1ELb1EEEEEEEEEvNT_6ParamsE)
        /*0134*/ 	.word	0x00000000


	//----- nvinfo : EIATTR_REGCOUNT
	.align		4
.L_62:
        /*0138*/ 	.byte	0x04, 0x2f
        /*013a*/ 	.short	(.L_64 - .L_63)
	.align		4
.L_63:
        /*013c*/ 	.word	index@(_ZN7cutlass13device_kernelIN5flash11enable_sm90INS1_16FlashAttnFwdSm90INS1_25CollectiveMainloopFwdSm90ILi2EN4cute5tupleIJNS5_1CILi1EEES8_S8_EEENS6_IJNS7_ILi128EEENS7_ILi96EEENS7_ILi64EEEEEELi256ENS_6half_tEfNS_4arch4Sm90ELb0ELb0ELb0ELb1ELb0ELb0ELb1ELb1ELb0ELb1ELb1ELb0EEENS1_21CollectiveEpilogueFwdINS6_IJSA_NS7_ILi256EEESB_EEES9_SE_SG_Li256ELb1ELb1ELb1ELb0EEENS1_36VarlenDynamicPersistentTileSchedulerILi128ELi96ELi256ELi128ELb1ELb1ELb1ELb0ELb1ELb1EEEEEEEEEvNT_6ParamsE)
        /*0140*/ 	.word	0x00000004


	//----- nvinfo : EIATTR_FRAME_SIZE
	.align		4
.L_64:
        /*0144*/ 	.byte	0x04, 0x11
        /*0146*/ 	.short	(.L_66 - .L_65)
	.align		4
.L_65:
        /*0148*/ 	.word	index@(_ZN7cutlass13device_kernelIN5flash11enable_sm90INS1_16FlashAttnFwdSm90INS1_25CollectiveMainloopFwdSm90ILi2EN4cute5tupleIJNS5_1CILi1EEES8_S8_EEENS6_IJNS7_ILi128EEENS7_ILi96EEENS7_ILi64EEEEEELi256ENS_6half_tEfNS_4arch4Sm90ELb0ELb0ELb0ELb1ELb0ELb0ELb1ELb1ELb0ELb1ELb1ELb0EEENS1_21CollectiveEpilogueFwdINS6_IJSA_NS7_ILi256EEESB_EEES9_SE_SG_Li256ELb1ELb1ELb1ELb0EEENS1_36VarlenDynamicPersistentTileSchedulerILi128ELi96ELi256ELi128ELb1ELb1ELb1ELb0ELb1ELb1EEEEEEEEEvNT_6ParamsE)
        /*014c*/ 	.word	0x00000000


	//----- nvinfo : EIATTR_REGCOUNT
	.align		4
.L_66:
        /*0150*/ 	.byte	0x04, 0x2f
        /*0152*/ 	.short	(.L_68 - .L_67)
	.align		4
.L_67:
        /*0154*/ 	.word	index@(_ZN7cutlass13device_kernelIN5flash11enable_sm90INS1_16FlashAttnFwdSm90INS1_25CollectiveMainloopFwdSm90ILi2EN4cute5tupleIJNS5_1CILi1EEES8_S8_EEENS6_IJNS7_ILi128EEENS7_ILi96EEENS7_ILi64EEEEEELi256ENS_6half_tEfNS_4arch4Sm90ELb0ELb0ELb0ELb1ELb0ELb1ELb0ELb1ELb0ELb1ELb1ELb0EEENS1_21CollectiveEpilogueFwdINS6_IJSA_NS7_ILi256EEESB_EEES9_SE_SG_Li256ELb1ELb1ELb1ELb0EEENS1_36VarlenDynamicPersistentTileSchedulerILi128ELi96ELi256ELi128ELb1ELb1ELb1ELb0ELb1ELb1EEEEEEEEEvNT_6ParamsE)
        /*0158*/ 	.word	0x00000004


	//----- nvinfo : EIATTR_FRAME_SIZE
	.align		4
.L_68:
        /*015c*/ 	.byte	0x04, 0x11
        /*015e*/ 	.short	(.L_70 - .L_69)
	.align		4
.L_69:
        /*0160*/ 	.word	index@(_ZN7cutlass13device_kernelIN5flash11enable_sm90INS1_16FlashAttnFwdSm90INS1_25CollectiveMainloopFwdSm90ILi2EN4cute5tupleIJNS5_1CILi1EEES8_S8_EEENS6_IJNS7_ILi128EEENS7_ILi96EEENS7_ILi64EEEEEELi256ENS_6half_tEfNS_4arch4Sm90ELb0ELb0ELb0ELb1ELb0ELb1ELb0ELb1ELb0ELb1ELb1ELb0EEENS1_21CollectiveEpilogueFwdINS6_IJSA_NS7_ILi256EEESB_EEES9_SE_SG_Li256ELb1ELb1ELb1ELb0EEENS1_36VarlenDynamicPersistentTileSchedulerILi128ELi96ELi256ELi128ELb1ELb1ELb1ELb0ELb1ELb1EEEEEEEEEvNT_6ParamsE)
        /*0164*/ 	.word	0x00000000


	//----- nvinfo : EIATTR_REGCOUNT
	.align		4
.L_70:
        /*0168*/ 	.byte	0x04, 0x2f
        /*016a*/ 	.short	(.L_72 - .L_71)
	.align		4
.L_71:
        /*016c*/ 	.word	index@(_ZN7cutlass13device_kernelIN5flash11enable_sm90INS1_16FlashAttnFwdSm90INS1_25CollectiveMainloopFwdSm90ILi2EN4cute5tupleIJNS5_1CILi1EEES8_S8_EEENS6_IJNS7_ILi128EEENS7_ILi96EEENS7_ILi64EEEEEELi256ENS_6half_tEfNS_4arch4Sm90ELb0ELb0ELb0ELb1ELb0ELb0ELb0ELb1ELb0ELb1ELb1ELb0EEENS1_21CollectiveEpilogueFwdINS6_IJSA_NS7_ILi256EEESB_EEES9_SE_SG_Li256ELb1ELb1ELb1ELb0EEENS1_36VarlenDynamicPersistentTileSchedulerILi128ELi96ELi256ELi128ELb1ELb1ELb1ELb0ELb1ELb1EEEEEEEEEvNT_6ParamsE)
        /*0170*/ 	.word	0x00000004


	//----- nvinfo : EIATTR_FRAME_SIZE
	.align		4
.L_72:
        /*0174*/ 	.byte	0x04, 0x11
        /*0176*/ 	.short	(.L_74 - .L_73)
	.align		4
.L_73:
        /*0178*/ 	.word	index@(_ZN7cutlass13device_kernelIN5flash11enable_sm90INS1_16FlashAttnFwdSm90INS1_25CollectiveMainloopFwdSm90ILi2EN4cute5tupleIJNS5_1CILi1EEES8_S8_EEENS6_IJNS7_ILi128EEENS7_ILi96EEENS7_ILi64EEEEEELi256ENS_6half_tEfNS_4arch4Sm90ELb0ELb0ELb0ELb1ELb0ELb0ELb0ELb1ELb0ELb1ELb1ELb0EEENS1_21CollectiveEpilogueFwdINS6_IJSA_NS7_ILi256EEESB_EEES9_SE_SG_Li256ELb1ELb1ELb1ELb0EEENS1_36VarlenDynamicPersistentTileSchedulerILi128ELi96ELi256ELi128ELb1ELb1ELb1ELb0ELb1ELb1EEEEEEEEEvNT_6ParamsE)
        /*017c*/ 	.word	0x00000000


	//----- nvinfo : EIATTR_REGCOUNT
	.align		4
.L_74:
        /*0180*/ 	.byte	0x04, 0x2f
        /*0182*/ 	.short	(.L_76 - .L_75)
	.align		4
.L_75:
        /*0184*/ 	.word	index@(_ZN7cutlass13device_kernelIN5flash11enable_sm90INS1_16FlashAttnFwdSm90INS1_25CollectiveMainloopFwdSm90ILi2EN4cute5tupleIJNS5_1CILi1EEES8_S8_EEENS6_IJNS7_ILi128EEENS7_ILi96EEENS7_ILi64EEEEEELi256ENS_6half_tEfNS_4arch4Sm90ELb0ELb0ELb0ELb0ELb0ELb0ELb1ELb1ELb0ELb1ELb1ELb0EEENS1_21CollectiveEpilogueFwdINS6_IJSA_NS7_ILi256EEESB_EEES9_SE_SG_Li256ELb0ELb1ELb1ELb0EEENS1_19SingleTileSchedulerILb0ELb1ELb1ELi128EEEEEEEEEvNT_6ParamsE)
        /*0188*/ 	.word	0x00000004


	//----- nvinfo : EIATTR_FRAME_SIZE
	.align		4
.L_76:
        /*018c*/ 	.byte	0x04, 0x11
        /*018e*/ 	.short	(.L_78 - .L_77)
	.align		4
.L_77:
        /*0190*/ 	.word	index@(_ZN7cutlass13device_kernelIN5flash11enable_sm90INS1_16FlashAttnFwdSm90INS1_25CollectiveMainloopFwdSm90ILi2EN4cute5tupleIJNS5_1CILi1EEES8_S8_EEENS6_IJNS7_ILi128EEENS7_ILi96EEENS7_ILi64EEEEEELi256ENS_6half_tEfNS_4arch4Sm90ELb0ELb0ELb0ELb0ELb0ELb0ELb1ELb1ELb0ELb1ELb1ELb0EEENS1_21CollectiveEpilogueFwdINS6_IJSA_NS7_ILi256EEESB_EEES9_SE_SG_Li256ELb0ELb1ELb1ELb0EEENS1_19SingleTileSchedulerILb0ELb1ELb1ELi128EEEEEEEEEvNT_6ParamsE)
        /*0194*/ 	.word	0x00000000


	//----- nvinfo : EIATTR_REGCOUNT
	.align		4
.L_78:
        /*0198*/ 	.byte	0x04, 0x2f
        /*019a*/ 	.short	(.L_80 - .L_79)
	.align		4
.L_79:
        /*019c*/ 	.word	index@(_ZN7cutlass13device_kernelIN5flash11enable_sm90INS1_16FlashAttnFwdSm90INS1_25CollectiveMainloopFwdSm90ILi2EN4cute5tupleIJNS5_1CILi1EEES8_S8_EEENS6_IJNS7_ILi128EEENS7_ILi96EEENS7_ILi64EEEEEELi256ENS_6half_tEfNS_4arch4Sm90ELb0ELb0ELb0ELb0ELb0ELb0ELb0ELb1ELb0ELb1ELb1ELb0EEENS1_21CollectiveEpilogueFwdINS6_IJSA_NS7_ILi256EEESB_EEES9_SE_SG_Li256ELb0ELb1ELb1ELb0EEENS1_19SingleTileSchedulerILb0ELb1ELb1ELi128EEEEEEEEEvNT_6ParamsE)
        /*01a0*/ 	.word	0x00000004


	//----- nvinfo : EIATTR_FRAME_SIZE
	.align		4
.L_80:
        /*01a4*/ 	.byte	0x04, 0x11
        /*01a6*/ 	.short	(.L_82 - .L_81)
	.align		4
.L_81:
        /*01a8*/ 	.word	index@(_ZN7cutlass13device_kernelIN5flash11enable_sm90INS1_16FlashAttnFwdSm90INS1_25CollectiveMainloopFwdSm90ILi2EN4cute5tupleIJNS5_1CILi1EEES8_S8_EEENS6_IJNS7_ILi128EEENS7_ILi96EEENS7_ILi64EEEEEELi256ENS_6half_tEfNS_4arch4Sm90ELb0ELb0ELb0ELb0ELb0ELb0ELb0ELb1ELb0ELb1ELb1ELb0EEENS1_21CollectiveEpilogueFwdINS6_IJSA_NS7_ILi256EEESB_EEES9_SE_SG_Li256ELb0ELb1ELb1ELb0EEENS1_19SingleTileSchedulerILb0ELb1ELb1ELi128EEEEEEEEEvNT_6ParamsE)
        /*01ac*/ 	.word	0x00000000


	//----- nvinfo : EIATTR_MIN_STACK_SIZE
	.align		4
.L_82:
        /*01b0*/ 	.byte	0x04, 0x12
        /*01b2*/ 	.short	(.L_84 - .L_83)
	.align		4
.L_83:
        /*01b4*/ 	.word	index@(_ZN7cutlass13device_kernelIN5flash11enable_sm90INS1_16FlashAttnFwdSm90INS1_25CollectiveMainloopFwdSm90ILi2EN4cute5tupleIJNS5_1CILi1EEES8_S8_EEENS6_IJNS7_ILi128EEENS7_ILi96EEENS7_ILi64EEEEEELi256ENS_6half_tEfNS_4arch4Sm90ELb0ELb0ELb0ELb0ELb0ELb0ELb0ELb1ELb0ELb1ELb1ELb0EEENS1_21CollectiveEpilogueFwdINS6_IJSA_NS7_ILi256EEESB_EEES9_SE_SG_Li256ELb0ELb1ELb1ELb0EEENS1_19SingleTileSchedulerILb0ELb1ELb1ELi128EEEEEEEEEvNT_6ParamsE)
        /*01b8*/ 	.word	0x00000000


	//----- nvinfo : EIATTR_MIN_STACK_SIZE
	.align		4
.L_84:
        /*01bc*/ 	.byte	0x04, 0x12
        /*01be*/ 	.short	(.L_86 - .L_85)
	.align		4
.L_85:
        /*01c0*/ 	.word	index@(_ZN7cutlass13device_kernelIN5flash11enable_sm90INS1_16FlashAttnFwdSm90INS1_25CollectiveMainloopFwdSm90ILi2EN4cute5tupleIJNS5_1CILi1EEES8_S8_EEENS6_IJNS7_ILi128EEENS7_ILi96EEENS7_ILi64EEEEEELi256ENS_6half_tEfNS_4arch4Sm90ELb0ELb0ELb0ELb0ELb0ELb0ELb1ELb1ELb0ELb1ELb1ELb0EEENS1_21CollectiveEpilogueFwdINS6_IJSA_NS7_ILi256EEESB_EEES9_SE_SG_Li256ELb0ELb1ELb1ELb0EEENS1_19SingleTileSchedulerILb0ELb1ELb1ELi128EEEEEEEEEvNT_6ParamsE)
        /*01c4*/ 	.word	0x00000000


	//----- nvinfo : EIATTR_MIN_STACK_SIZE
	.align		4
.L_86:
        /*01c8*/ 	.byte	0x04, 0x12
        /*01ca*/ 	.short	(.L_88 - .L_87)
	.align		4
.L_87:
        /*01cc*/ 	.word	index@(_ZN7cutlass13device_kernelIN5flash11enable_sm90INS1_16FlashAttnFwdSm90INS1_25CollectiveMainloopFwdSm90ILi2EN4cute5tupleIJNS5_1CILi1EEES8_S8_EEENS6_IJNS7_ILi128EEENS7_ILi96EEENS7_ILi64EEEEEELi256ENS_6half_tEfNS_4arch4Sm90ELb0ELb0ELb0ELb1ELb0ELb0ELb0ELb1ELb0ELb1ELb1ELb0EEENS1_21CollectiveEpilogueFwdINS6_IJSA_NS7_ILi256EEESB_EEES9_SE_SG_Li256ELb1ELb1ELb1ELb0EEENS1_36VarlenDynamicPersistentTileSchedulerILi128ELi96ELi256ELi128ELb1ELb1ELb1ELb0ELb1ELb1EEEEEEEEEvNT_6ParamsE)
        /*01d0*/ 	.word	0x00000000


	//----- nvinfo : EIATTR_MIN_STACK_SIZE
	.align		4
.L_88:
        /*01d4*/ 	.byte	0x04, 0x12
        /*01d6*/ 	.short	(.L_90 - .L_89)
	.align		4
.L_89:
        /*01d8*/ 	.word	index@(_ZN7cutlass13device_kernelIN5flash11enable_sm90INS1_16FlashAttnFwdSm90INS1_25CollectiveMainloopFwdSm90ILi2EN4cute5tupleIJNS5_1CILi1EEES8_S8_EEENS6_IJNS7_ILi128EEENS7_ILi96EEENS7_ILi64EEEEEELi256ENS_6half_tEfNS_4arch4Sm90ELb0ELb0ELb0ELb1ELb0ELb1ELb0ELb1ELb0ELb1ELb1ELb0EEENS1_21CollectiveEpilogueFwdINS6_IJSA_NS7_ILi256EEESB_EEES9_SE_SG_Li256ELb1ELb1ELb1ELb0EEENS1_36VarlenDynamicPersistentTileSchedulerILi128ELi96ELi256ELi128ELb1ELb1ELb1ELb0ELb1ELb1EEEEEEEEEvNT_6ParamsE)
        /*01dc*/ 	.word	0x00000000


	//----- nvinfo : EIATTR_MIN_STACK_SIZE
	.align		4
.L_90:
        /*01e0*/ 	.byte	0x04, 0x12
        /*01e2*/ 	.short	(.L_92 - .L_91)
	.align		4
.L_91:
        /*01e4*/ 	.word	index@(_ZN7cutlass13device_kernelIN5flash11enable_sm90INS1_16FlashAttnFwdSm90INS1_25CollectiveMainloopFwdSm90ILi2EN4cute5tupleIJNS5_1CILi1EEES8_S8_EEENS6_IJNS7_ILi128EEENS7_ILi96EEENS7_ILi64EEEEEELi256ENS_6half_tEfNS_4arch4Sm90ELb0ELb0ELb0ELb1ELb0ELb0ELb1ELb1ELb0ELb1ELb1ELb0EEENS1_21CollectiveEpilogueFwdINS6_IJSA_NS7_ILi256EEESB_EEES9_SE_SG_Li256ELb1ELb1ELb1ELb0EEENS1_36VarlenDynamicPersistentTileSchedulerILi128ELi96ELi256ELi128ELb1ELb1ELb1ELb0ELb1ELb1EEEEEEEEEvNT_6ParamsE)
        /*01e8*/ 	.word	0x00000000


	//----- nvinfo : EIATTR_MIN_STACK_SIZE
	.align		4
.L_92:
        /*01ec*/ 	.byte	0x04, 0x12
        /*01ee*/ 	.short	(.L_94 - .L_93)
	.align		4
.L_93:
        /*01f0*/ 	.word	index@(_ZN7cutlass13device_kernelIN5flash11enable_sm90INS1_16FlashAttnFwdSm90INS1_25CollectiveMainloopFwdSm90ILi2EN4cute5tupleIJNS5_1CILi1EEES8_S8_EEENS6_IJNS7_ILi128EEENS7_ILi96EEENS7_ILi64EEEEEELi256ENS_6half_tEfNS_4arch4Sm90ELb0ELb0ELb0ELb1ELb0ELb1ELb1ELb1ELb0ELb1ELb1ELb0EEENS1_21CollectiveEpilogueFwdINS6_IJSA_NS7_ILi256EEESB_EEES9_SE_SG_Li256ELb1ELb1ELb1ELb0EEENS1_36VarlenDynamicPersistentTileSchedulerILi128ELi96ELi256ELi128ELb1ELb1ELb1ELb0ELb1ELb1EEEEEEEEEvNT_6ParamsE)
        /*01f4*/ 	.word	0x00000000


	//----- nvinfo : EIATTR_MIN_STACK_SIZE
	.align		4
.L_94:
        /*01f8*/ 	.byte	0x04, 0x12
        /*01fa*/ 	.short	(.L_96 - .L_95)
	.align		4
.L_95:
        /*01fc*/ 	.word	index@(_ZN7cutlass13device_kernelIN5flash11enable_sm90INS1_16FlashAttnFwdSm90INS1_25CollectiveMainloopFwdSm90ILi2EN4cute5tupleIJNS5_1CILi1EEES8_S8_EEENS6_IJNS7_ILi128EEENS7_ILi96EEENS7_ILi64EEEEEELi256ENS_6half_tEfNS_4arch4Sm90ELb0ELb1ELb0ELb0ELb0ELb0ELb0ELb1ELb0ELb1ELb1ELb0EEENS1_21CollectiveEpilogueFwdINS6_IJSA_NS7_ILi256EEESB_EEES9_SE_SG_Li256ELb0ELb1ELb1ELb0EEENS1_19SingleTileSchedulerILb0ELb1ELb1ELi128EEEEEEEEEvNT_6ParamsE)
        /*0200*/ 	.word	0x00000000


	//----- nvinfo : EIATTR_MIN_STACK_SIZE
	.align		4
.L_96:
        /*0204*/ 	.byte	0x04, 0x12
        /*0206*/ 	.short	(.L_98 - .L_97)
	.align		4
.L_97:
        /*0208*/ 	.word	index@(_ZN7cutlass13device_kernelIN5flash11enable_sm90INS1_16FlashAttnFwdSm90INS1_25CollectiveMainloopFwdSm90ILi2EN4cute5tupleIJNS5_1CILi1EEES8_S8_EEENS6_IJNS7_ILi128EEENS7_ILi96EEENS7_ILi64EEEEEELi256ENS_6half_tEfNS_4arch4Sm90ELb0ELb1ELb0ELb0ELb0ELb0ELb1ELb1ELb0ELb1ELb1ELb0EEENS1_21CollectiveEpilogueFwdINS6_IJSA_NS7_ILi256EEESB_EEES9_SE_SG_Li256ELb0ELb1ELb1ELb0EEENS1_19SingleTileSchedulerILb0ELb1ELb1ELi128EEEEEEEEEvNT_6ParamsE)
        /*020c*/ 	.word	0x00000000


	//----- nvinfo : EIATTR_MIN_STACK_SIZE
	.align		4
.L_98:
        /*0210*/ 	.byte	0x04, 0x12
        /*0212*/ 	.short	(.L_100 - .L_99)
	.align		4
.L_99:
        /*0214*/ 	.word	index@(_ZN7cutlass13device_kernelIN5flash11enable_sm90INS1_16FlashAttnFwdSm90INS1_25CollectiveMainloopFwdSm90ILi2EN4cute5tupleIJNS5_1CILi1EEES8_S8_EEENS6_IJNS7_ILi128EEENS7_ILi96EEENS7_ILi64EEEEEELi256ENS_6half_tEfNS_4arch4Sm90ELb0ELb1ELb0ELb1ELb0ELb0ELb0ELb1ELb0ELb1ELb1ELb0EEENS1_21CollectiveEpilogueFwdINS6_IJSA_NS7_ILi256EEESB_EEES9_SE_SG_Li256ELb1ELb1ELb1ELb0EEENS1_36VarlenDynamicPersistentTileSchedulerILi128ELi96ELi256ELi128ELb1ELb1ELb1ELb1ELb0ELb1EEEEEEEEEvNT_6ParamsE)
        /*0218*/ 	.word	0x00000000


	//----- nvinfo : EIATTR_MIN_STACK_SIZE
	.align		4
.L_100:
        /*021c*/ 	.byte	0x04, 0x12
        /*021e*/ 	.short	(.L_102 - .L_101)
	.align		4
.L_101:
        /*0220*/ 	.word	index@(_ZN7cutlass13device_kernelIN5flash11enable_sm90INS1_16FlashAttnFwdSm90INS1_25CollectiveMainloopFwdSm90ILi2EN4cute5tupleIJNS5_1CILi1EEES8_S8_EEENS6_IJNS7_ILi128EEENS7_ILi96EEENS7_ILi64EEEEEELi256ENS_6half_tEfNS_4arch4Sm90ELb0ELb1ELb0ELb1ELb0ELb1ELb0ELb1ELb0ELb1ELb1ELb0EEENS1_21CollectiveEpilogueFwdINS6_IJSA_NS7_ILi256EEESB_EEES9_SE_SG_Li256ELb1ELb1ELb1ELb0EEENS1_36VarlenDynamicPersistentTileSchedulerILi128ELi96ELi256ELi128ELb1ELb1ELb1ELb1ELb0ELb1EEEEEEEEEvNT_6ParamsE)
        /*0224*/ 	.word	0x00000000


	//----- nvinfo : EIATTR_MIN_STACK_SIZE
	.align		4
.L_102:
        /*0228*/ 	.byte	0x04, 0x12
        /*022a*/ 	.short	(.L_104 - .L_103)
	.align		4
.L_103:
        /*022c*/ 	.word	index@(_ZN7cutlass13device_kernelIN5flash11enable_sm90INS1_16FlashAttnFwdSm90INS1_25CollectiveMainloopFwdSm90ILi2EN4cute5tupleIJNS5_1CILi1EEES8_S8_EEENS6_IJNS7_ILi128EEENS7_ILi96EEENS7_ILi64EEEEEELi256ENS_6half_tEfNS_4arch4Sm90ELb0ELb1ELb0ELb1ELb0ELb0ELb1ELb1ELb0ELb1ELb1ELb0EEENS1_21CollectiveEpilogueFwdINS6_IJSA_NS7_ILi256EEESB_EEES9_SE_SG_Li256ELb1ELb1ELb1ELb0EEENS1_36VarlenDynamicPersistentTileSchedulerILi128ELi96ELi256ELi128ELb1ELb1ELb1ELb1ELb0ELb1EEEEEEEEEvNT_6ParamsE)
        /*0230*/ 	.word	0x00000000


	//----- nvinfo : EIATTR_MIN_STACK_SIZE
	.align		4
.L_104:
        /*0234*/ 	.byte	0x04, 0x12
        /*0236*/ 	.short	(.L_106 - .L_105)
	.align		4
.L_105:
        /*0238*/ 	.word	index@(_ZN7cutlass13device_kernelIN5flash11enable_sm90INS1_16FlashAttnFwdSm90INS1_25CollectiveMainloopFwdSm90ILi2EN4cute5tupleIJNS5_1CILi1EEES8_S8_EEENS6_IJNS7_ILi128EEENS7_ILi96EEENS7_ILi64EEEEEELi256ENS_6half_tEfNS_4arch4Sm90ELb0ELb1ELb0ELb1ELb0ELb1ELb1ELb1ELb0ELb1ELb1ELb0EEENS1_21CollectiveEpilogueFwdINS6_IJSA_NS7_ILi256EEESB_EEES9_SE_SG_Li256ELb1ELb1ELb1ELb0EEENS1_36VarlenDynamicPersistentTileSchedulerILi128ELi96ELi256ELi128ELb1ELb1ELb1ELb1ELb0ELb1EEEEEEEEEvNT_6ParamsE)
        /*023c*/ 	.word	0x00000000


	//----- nvinfo : EIATTR_MIN_STACK_SIZE
	.align		4
.L_106:
        /*0240*/ 	.byte	0x04, 0x12
        /*0242*/ 	.short	(.L_108 - .L_107)
	.align		4
.L_107:
        /*0244*/ 	.word	index@(_ZN7cutlass13device_kernelIN5flash11enable_sm90INS1_16FlashAttnFwdSm90INS1_25CollectiveMainloopFwdSm90ILi2EN4cute5tupleIJNS5_1CILi1EEES8_S8_EEENS6_IJNS7_ILi128EEENS7_ILi96EEENS7_ILi64EEEEEELi256ENS_6half_tEfNS_4arch4Sm90ELb1ELb0ELb0ELb0ELb0ELb0ELb0ELb1ELb0ELb1ELb1ELb0EEENS1_21CollectiveEpilogueFwdINS6_IJSA_NS7_ILi256EEESB_EEES9_SE_SG_Li256ELb0ELb1ELb1ELb0EEENS1_19SingleTileSchedulerILb0ELb1ELb1ELi128EEEEEEEEEvNT_6ParamsE)
        /*0248*/ 	.word	0x00000000


	//----- nvinfo : EIATTR_MIN_STACK_SIZE
	.align		4
.L_108:
        /*024c*/ 	.byte	0x04, 0x12
        /*024e*/ 	.short	(.L_110 - .L_109)
	.align		4
.L_109:
        /*0250*/ 	.word	index@(_ZN7cutlass13device_kernelIN5flash11enable_sm90INS1_16FlashAttnFwdSm90INS1_25CollectiveMainloopFwdSm90ILi2EN4cute5tupleIJNS5_1CILi1EEES8_S8_EEENS6_IJNS7_ILi128EEENS7_ILi96EEENS7_ILi64EEEEEELi256ENS_6half_tEfNS_4arch4Sm90ELb1ELb0ELb0ELb0ELb0ELb0ELb1ELb1ELb0ELb1ELb1ELb0EEENS1_21CollectiveEpilogueFwdINS6_IJSA_NS7_ILi256EEESB_EEES9_SE_SG_Li256ELb0ELb1ELb1ELb0EEENS1_19SingleTileSchedulerILb0ELb1ELb1ELi128EEEEEEEEEvNT_6ParamsE)
        /*0254*/ 	.word	0x00000000


	//----- nvinfo : EIATTR_MIN_STACK_SIZE
	.align		4
.L_110:
        /*0258*/ 	.byte	0x04, 0x12
        /*025a*/ 	.short	(.L_112 - .L_111)
	.align		4
.L_111:
        /*025c*/ 	.word	index@(_ZN7cutlass13device_kernelIN5flash11enable_sm90INS1_16FlashAttnFwdSm90INS1_25CollectiveMainloopFwdSm90ILi2EN4cute5tupleIJNS5_1CILi1EEES8_S8_EEENS6_IJNS7_ILi128EEENS7_ILi96EEENS7_ILi64EEEEEELi256ENS_6half_tEfNS_4arch4Sm90ELb1ELb0ELb0ELb1ELb0ELb0ELb0ELb1ELb0ELb1ELb1ELb0EEENS1_21CollectiveEpilogueFwdINS6_IJSA_NS7_ILi256EEESB_EEES9_SE_SG_Li256ELb1ELb1ELb1ELb0EEENS1_36VarlenDynamicPersistentTileSchedulerILi128ELi96ELi256ELi128ELb1ELb1ELb1ELb1ELb1ELb1EEEEEEEEEvNT_6ParamsE)
        /*0260*/ 	.word	0x00000000


	//----- nvinfo : EIATTR_MIN_STACK_SIZE
	.align		4
.L_112:
        /*0264*/ 	.byte	0x04, 0x12
        /*0266*/ 	.short	(.L_114 - .L_113)
	.align		4
.L_113:
        /*0268*/ 	.word	index@(_ZN7cutlass13device_kernelIN5flash11enable_sm90INS1_16FlashAttnFwdSm90INS1_25CollectiveMainloopFwdSm90ILi2EN4cute5tupleIJNS5_1CILi1EEES8_S8_EEENS6_IJNS7_ILi128EEENS7_ILi96EEENS7_ILi64EEEEEELi256ENS_6half_tEfNS_4arch4Sm90ELb1ELb0ELb0ELb1ELb0ELb1ELb0ELb1ELb0ELb1ELb1ELb0EEENS1_21CollectiveEpilogueFwdINS6_IJSA_NS7_ILi256EEESB_EEES9_SE_SG_Li256ELb1ELb1ELb1ELb0EEENS1_36VarlenDynamicPersistentTileSchedulerILi128ELi96ELi256ELi128ELb1ELb1ELb1ELb1ELb1ELb1EEEEEEEEEvNT_6ParamsE)
        /*026c*/ 	.word	0x00000000


	//----- nvinfo : EIATTR_MIN_STACK_SIZE
	.align		4
.L_114:
        /*0270*/ 	.byte	0x04, 0x12
        /*0272*/ 	.short	(.L_116 - .L_115)
	.align		4
.L_115:
        /*0274*/ 	.word	index@(_ZN7cutlass13device_kernelIN5flash11enable_sm90INS1_16FlashAttnFwdSm90INS1_25CollectiveMainloopFwdSm90ILi2EN4cute5tupleIJNS5_1CILi1EEES8_S8_EEENS6_IJNS7_ILi128EEENS7_ILi96EEENS7_ILi64EEEEEELi256ENS_6half_tEfNS_4arch4Sm90ELb1ELb0ELb0ELb1ELb0ELb0ELb1ELb1ELb0ELb1ELb1ELb0EEENS1_21CollectiveEpilogueFwdINS6_IJSA_NS7_ILi256EEESB_EEES9_SE_SG_Li256ELb1ELb1ELb1ELb0EEENS1_36VarlenDynamicPersistentTileSchedulerILi128ELi96ELi256ELi128ELb1ELb1ELb1ELb1ELb1ELb1EEEEEEEEEvNT_6ParamsE)
        /*0278*/ 	.word	0x00000000


	//----- nvinfo : EIATTR_MIN_STACK_SIZE
	.align		4
.L_116:
        /*027c*/ 	.byte	0x04, 0x12
        /*027e*/ 	.short	(.L_118 - .L_117)
	.align		4
.L_117:
        /*0280*/ 	.word	index@(_ZN7cutlass13device_kernelIN5flash11enable_sm90INS1_16FlashAttnFwdSm90INS1_25CollectiveMainloopFwdSm90ILi2EN4cute5tupleIJNS5_1CILi1EEES8_S8_EEENS6_IJNS7_ILi128EEENS7_ILi96EEENS7_ILi64EEEEEELi256ENS_6half_tEfNS_4arch4Sm90ELb1ELb0ELb0ELb1ELb0ELb1ELb1ELb1ELb0ELb1ELb1ELb0EEENS1_21CollectiveEpilogueFwdINS6_IJSA_NS7_ILi256EEESB_EEES9_SE_SG_Li256ELb1ELb1ELb1ELb0EEENS1_36VarlenDynamicPersistentTileSchedulerILi128ELi96ELi256ELi128ELb1ELb1ELb1ELb1ELb1ELb1EEEEEEEEEvNT_6ParamsE)
        /*0284*/ 	.word	0x00000000
.L_118:


//--------------------- .nv.compat                --------------------------
	.section	.nv.compat,"",@"SHT_CUDA_COMPAT_INFO"
	.align	4
        /*0000*/ 	.byte	0x02, 0x09, 0x01, 0x00, 0x02, 0x02, 0x01, 0x00, 0x02, 0x05, 0x05, 0x00, 0x03, 0x07, 0x01, 0x01
        /*0010*/ 	.byte	0x02, 0x03, 0x00, 0x00, 0x02, 0x06, 0x01, 0x00, 0x04, 0x0b, 0x08, 0x00, 0x09, 0x00, 0x00, 0x00
        /*0020*/ 	.byte	0x00, 0x00, 0x00, 0x00


//--------------------- .nv.info._ZN7cutlass13device_kernelIN5flash11enable_sm90INS1_16FlashAttnFwdSm90INS1_25CollectiveMainloopFwdSm90ILi2EN4cute5tupleIJNS5_1CILi1EEES8_S8_EEENS6_IJNS7_ILi128EEENS7_ILi96EEENS7_ILi64EEEEEELi256ENS_6half_tEfNS_4arch4Sm90ELb0ELb0ELb0ELb0ELb0ELb0ELb0ELb1ELb0ELb1ELb1ELb0EEENS1_21CollectiveEpilogueFwdINS6_IJSA_NS7_ILi256EEESB_EEES9_SE_SG_Li256ELb0ELb1ELb1ELb0EEENS1_19SingleTileSchedulerILb0ELb1ELb1ELi128EEEEEEEEEvNT_6ParamsE --------------------------
	.section	.nv.info._ZN7cutlass13device_kernelIN5flash11enable_sm90INS1_16FlashAttnFwdSm90INS1_25CollectiveMainloopFwdSm90ILi2EN4cute5tupleIJNS5_1CILi1EEES8_S8_EEENS6_IJNS7_ILi128EEENS7_ILi96EEENS7_ILi64EEEEEELi256ENS_6half_tEfNS_4arch4Sm90ELb0ELb0ELb0ELb0ELb0ELb0ELb0ELb1ELb0ELb1ELb1ELb0EEENS1_21CollectiveEpilogueFwdINS6_IJSA_NS7_ILi256EEESB_EEES9_SE_SG_Li256ELb0ELb1ELb1ELb0EEENS1_19SingleTileSchedulerILb0ELb1ELb1ELi128EEEEEEEEEvNT_6ParamsE,"",@"SHT_CUDA_INFO"
	.sectionflags	@""
	.align	4


	//----- nvinfo : EIATTR_CUDA_API_VERSION
	.align		4
        /*0000*/ 	.byte	0x04, 0x37
        /*0002*/ 	.short	(.L_120 - .L_119)
.L_119:
        /*0004*/ 	.word	0x00000082


	//----- nvinfo : EIATTR_KPARAM_INFO
	.align		4
.L_120:
        /*0008*/ 	.byte	0x04, 0x17
        /*000a*/ 	.short	(.L_122 - .L_121)
.L_121:
        /*000c*/ 	.word	0x00000000
        /*0010*/ 	.short	0x0000
        /*0012*/ 	.short	0x0000
        /*0014*/ 	.byte	0x00, 0xf0, 0x01, 0x28


	//----- nvinfo : EIATTR_SPARSE_MMA_MASK
	.align		4
.L_122:
        /*0018*/ 	.byte	0x03, 0x50
        /*001a*/ 	.short	0x0000


	//----- nvinfo : EIATTR_MAXREG_COUNT
	.align		4
        /*001c*/ 	.byte	0x03, 0x1b
        /*001e*/ 	.short	0x00a8


	//----- nvinfo : EIATTR_MERCURY_ISA_VERSION
	.align		4
        /*0020*/ 	.byte	0x03, 0x5f
        /*0022*/ 	.short	0x0101


	//----- nvinfo : EIATTR_VRC_CTA_INIT_COUNT
	.align		4
        /*0024*/ 	.byte	0x02, 0x4a
	.zero		1
	.zero		1


	//----- nvinfo : EIATTR_EXIT_INSTR_OFFSETS
	.align		4
        /*0028*/ 	.byte	0x04, 0x1c
        /*002a*/ 	.short	(.L_124 - .L_123)


	//   ....[0]....
.L_123:
        /*002c*/ 	.word	0x00000010


	//----- nvinfo : EIATTR_MAX_THREADS
	.align		4
.L_124:
        /*0030*/ 	.byte	0x04, 0x05
        /*0032*/ 	.short	(.L_126 - .L_125)
.L_125:
        /*0034*/ 	.word	0x00000180
        /*0038*/ 	.word	0x00000001
        /*003c*/ 	.word	0x00000001


	//----- nvinfo : EIATTR_CBANK_PARAM_SIZE
	.align		4
.L_126:
        /*0040*/ 	.byte	0x03, 0x19
        /*0042*/ 	.short	0x0a00


	//----- nvinfo : EIATTR_PARAM_CBANK
	.align		4
        /*0044*/ 	.byte	0x04, 0x0a
        /*0046*/ 	.short	(.L_128 - .L_127)
	.align		4
.L_127:
        /*0048*/ 	.word	index@(.nv.constant0._ZN7cutlass13device_kernelIN5flash11enable_sm90INS1_16FlashAttnFwdSm90INS1_25CollectiveMainloopFwdSm90ILi2EN4cute5tupleIJNS5_1CILi1EEES8_S8_EEENS6_IJNS7_ILi128EEENS7_ILi96EEENS7_ILi64EEEEEELi256ENS_6half_tEfNS_4arch4Sm90ELb0ELb0ELb0ELb0ELb0ELb0ELb0ELb1ELb0ELb1ELb1ELb0EEENS1_21CollectiveEpilogueFwdINS6_IJSA_NS7_ILi256EEESB_EEES9_SE_SG_Li256ELb0ELb1ELb1ELb0EEENS1_19SingleTileSchedulerILb0ELb1ELb1ELi128EEEEEEEEEvNT_6ParamsE)
        /*004c*/ 	.short	0x0380
        /*004e*/ 	.short	0x0a00


	//----- nvinfo : EIATTR_SW_WAR
	.align		4
.L_128:
        /*0050*/ 	.byte	0x04, 0x36
        /*0052*/ 	.short	(.L_130 - .L_129)
.L_129:
        /*0054*/ 	.word	0x00000008
.L_130:


//--------------------- .nv.info._ZN7cutlass13device_kernelIN5flash11enable_sm90INS1_16FlashAttnFwdSm90INS1_25CollectiveMainloopFwdSm90ILi2EN4cute5tupleIJNS5_1CILi1EEES8_S8_EEENS6_IJNS7_ILi128EEENS7_ILi96EEENS7_ILi64EEEEEELi256ENS_6half_tEfNS_4arch4Sm90ELb0ELb0ELb0ELb0ELb0ELb0ELb1ELb1ELb0ELb1ELb1ELb0EEENS1_21CollectiveEpilogueFwdINS6_IJSA_NS7_ILi256EEESB_EEES9_SE_SG_Li256ELb0ELb1ELb1ELb0EEENS1_19SingleTileSchedulerILb0ELb1ELb1ELi128EEEEEEEEEvNT_6ParamsE --------------------------
	.section	.nv.info._ZN7cutlass13device_kernelIN5flash11enable_sm90INS1_16FlashAttnFwdSm90INS1_25CollectiveMainloopFwdSm90ILi2EN4cute5tupleIJNS5_1CILi1EEES8_S8_EEENS6_IJNS7_ILi128EEENS7_ILi96EEENS7_ILi64EEEEEELi256ENS_6half_tEfNS_4arch4Sm90ELb0ELb0ELb0ELb0ELb0ELb0ELb1ELb1ELb0ELb1ELb1ELb0EEENS1_21CollectiveEpilogueFwdINS6_IJSA_NS7_ILi256EEESB_EEES9_SE_SG_Li256ELb0ELb1ELb1ELb0EEENS1_19SingleTileSchedulerILb0ELb1ELb1ELi128EEEEEEEEEvNT_6ParamsE,"",@"SHT_CUDA_INFO"
	.sectionflags	@""
	.align	4


	//----- nvinfo : EIATTR_CUDA_API_VERSION
	.align		4
        /*0000*/ 	.byte	0x04, 0x37
        /*0002*/ 	.short	(.L_132 - .L_131)
.L_131:
        /*0004*/ 	.word	0x00000082


	//----- nvinfo : EIATTR_KPARAM_INFO
	.align		4
.L_132:
        /*0008*/ 	.byte	0x04, 0x17
        /*000a*/ 	.short	(.L_134 - .L_133)
.L_133:
        /*000c*/ 	.word	0x00000000
        /*0010*/ 	.short	0x0000
        /*0012*/ 	.short	0x0000
        /*0014*/ 	.byte	0x00, 0xf0, 0x01, 0x2c


	//----- nvinfo : EIATTR_SPARSE_MMA_MASK
	.align		4
.L_134:
        /*0018*/ 	.byte	0x03, 0x50
        /*001a*/ 	.short	0x0000


	//----- nvinfo : EIATTR_MAXREG_COUNT
	.align		4
        /*001c*/ 	.byte	0x03, 0x1b
        /*001e*/ 	.short	0x00a8


	//----- nvinfo : EIATTR_MERCURY_ISA_VERSION
	.align		4
        /*0020*/ 	.byte	0x03, 0x5f
        /*0022*/ 	.short	0x0101


	//----- nvinfo : EIATTR_VRC_CTA_INIT_COUNT
	.align		4
        /*0024*/ 	.byte	0x02, 0x4a
	.zero		1
	.zero		1


	//----- nvinfo : EIATTR_EXIT_INSTR_OFFSETS
	.align		4
        /*0028*/ 	.byte	0x04, 0x1c
        /*002a*/ 	.short	(.L_136 - .L_135)


	//   ....[0]....
.L_135:
        /*002c*/ 	.word	0x00000010


	//----- nvinfo : EIATTR_MAX_THREADS
	.align		4
.L_136:
        /*0030*/ 	.byte	0x04, 0x05
        /*0032*/ 	.short	(.L_138 - .L_137)
.L_137:
        /*0034*/ 	.word	0x00000180
        /*0038*/ 	.word	0x00000001
        /*003c*/ 	.word	0x00000001


	//----- nvinfo : EIATTR_CBANK_PARAM_SIZE
	.align		4
.L_138:
        /*0040*/ 	.byte	0x03, 0x19
        /*0042*/ 	.short	0x0b00


	//----- nvinfo : EIATTR_PARAM_CBANK
	.align		4
        /*0044*/ 	.byte	0x04, 0x0a
        /*0046*/ 	.short	(.L_140 - .L_139)
	.align		4
.L_139:
        /*0048*/ 	.word	index@(.nv.constant0._ZN7cutlass13device_kernelIN5flash11enable_sm90INS1_16FlashAttnFwdSm90INS1_25CollectiveMainloopFwdSm90ILi2EN4cute5tupleIJNS5_1CILi1EEES8_S8_EEENS6_IJNS7_ILi128EEENS7_ILi96EEENS7_ILi64EEEEEELi256ENS_6half_tEfNS_4arch4Sm90ELb0ELb0ELb0ELb0ELb0ELb0ELb1ELb1ELb0ELb1ELb1ELb0EEENS1_21CollectiveEpilogueFwdINS6_IJSA_NS7_ILi256EEESB_EEES9_SE_SG_Li256ELb0ELb1ELb1ELb0EEENS1_19SingleTileSchedulerILb0ELb1ELb1ELi128EEEEEEEEEvNT_6ParamsE)
        /*004c*/ 	.short	0x0380
        /*004e*/ 	.short	0x0b00


	//----- nvinfo : EIATTR_SW_WAR
	.align		4
.L_140:
        /*0050*/ 	.byte	0x04, 0x36
        /*0052*/ 	.short	(.L_142 - .L_141)
.L_141:
        /*0054*/ 	.word	0x00000008
.L_142:


//--------------------- .nv.info._ZN7cutlass13device_kernelIN5flash11enable_sm90INS1_16FlashAttnFwdSm90INS1_25CollectiveMainloopFwdSm90ILi2EN4cute5tupleIJNS5_1CILi1EEES8_S8_EEENS6_IJNS7_ILi128EEENS7_ILi96EEENS7_ILi64EEEEEELi256ENS_6half_tEfNS_4arch4Sm90ELb0ELb0ELb0ELb1ELb0ELb0ELb0ELb1ELb0ELb1ELb1ELb0EEENS1_21CollectiveEpilogueFwdINS6_IJSA_NS7_ILi256EEESB_EEES9_SE_SG_Li256ELb1ELb1ELb1ELb0EEENS1_36VarlenDynamicPersistentTileSchedulerILi128ELi96ELi256ELi128ELb1ELb1ELb1ELb0ELb1ELb1EEEEEEEEEvNT_6ParamsE --------------------------
	.section	.nv.info._ZN7cutlass13device_kernelIN5flash11enable_sm90INS1_16FlashAttnFwdSm90INS1_25CollectiveMainloopFwdSm90ILi2EN4cute5tupleIJNS5_1CILi1EEES8_S8_EEENS6_IJNS7_ILi128EEENS7_ILi96EEENS7_ILi64EEEEEELi256ENS_6half_tEfNS_4arch4Sm90ELb0ELb0ELb0ELb1ELb0ELb0ELb0ELb1ELb0ELb1ELb1ELb0EEENS1_21CollectiveEpilogueFwdINS6_IJSA_NS7_ILi256EEESB_EEES9_SE_SG_Li256ELb1ELb1ELb1ELb0EEENS1_36VarlenDynamicPersistentTileSchedulerILi128ELi96ELi256ELi128ELb1ELb1ELb1ELb0ELb1ELb1EEEEEEEEEvNT_6ParamsE,"",@"SHT_CUDA_INFO"
	.sectionflags	@""
	.align	4


	//----- nvinfo : EIATTR_CUDA_API_VERSION
	.align		4
        /*0000*/ 	.byte	0x04, 0x37
        /*0002*/ 	.short	(.L_144 - .L_143)
.L_143:
        /*0004*/ 	.word	0x00000082


	//----- nvinfo : EIATTR_KPARAM_INFO
	.align		4
.L_144:
        /*0008*/ 	.byte	0x04, 0x17
        /*000a*/ 	.short	(.L_146 - .L_145)
.L_145:
        /*000c*/ 	.word	0x00000000
        /*0010*/ 	.short	0x0000
        /*0012*/ 	.short	0x0000
        /*0014*/ 	.byte	0x00, 0xf0, 0x01, 0x2a


	//----- nvinfo : EIATTR_SPARSE_MMA_MASK
	.align		4
.L_146:
        /*0018*/ 	.byte	0x03, 0x50
        /*001a*/ 	.short	0x0000


	//----- nvinfo : EIATTR_MAXREG_COUNT
	.align		4
        /*001c*/ 	.byte	0x03, 0x1b
        /*001e*/ 	.short	0x00a8


	//----- nvinfo : EIATTR_MERCURY_ISA_VERSION
	.align		4
        /*0020*/ 	.byte	0x03, 0x5f
        /*0022*/ 	.short	0x0101


	//----- nvinfo : EIATTR_VRC_CTA_INIT_COUNT
	.align		4
        /*0024*/ 	.byte	0x02, 0x4a
	.zero		1
	.zero		1


	//----- nvinfo : EIATTR_EXIT_INSTR_OFFSETS
	.align		4
        /*0028*/ 	.byte	0x04, 0x1c
        /*002a*/ 	.short	(.L_148 - .L_147)


	//   ....[0]....
.L_147:
        /*002c*/ 	.word	0x00000010


	//----- nvinfo : EIATTR_MAX_THREADS
	.align		4
.L_148:
        /*0030*/ 	.byte	0x04, 0x05
        /*0032*/ 	.short	(.L_150 - .L_149)
.L_149:
        /*0034*/ 	.word	0x00000180
        /*0038*/ 	.word	0x00000001
        /*003c*/ 	.word	0x00000001


	//----- nvinfo : EIATTR_CBANK_PARAM_SIZE
	.align		4
.L_150:
        /*0040*/ 	.byte	0x03, 0x19
        /*0042*/ 	.short	0x0a80


	//----- nvinfo : EIATTR_PARAM_CBANK
	.align		4
        /*0044*/ 	.byte	0x04, 0x0a
        /*0046*/ 	.short	(.L_152 - .L_151)
	.align		4
.L_151:
        /*0048*/ 	.word	index@(.nv.constant0._ZN7cutlass13device_kernelIN5flash11enable_sm90INS1_16FlashAttnFwdSm90INS1_25CollectiveMainloopFwdSm90ILi2EN4cute5tupleIJNS5_1CILi1EEES8_S8_EEENS6_IJNS7_ILi128EEENS7_ILi96EEENS7_ILi64EEEEEELi256ENS_6half_tEfNS_4arch4Sm90ELb0ELb0ELb0ELb1ELb0ELb0ELb0ELb1ELb0ELb1ELb1ELb0EEENS1_21CollectiveEpilogueFwdINS6_IJSA_NS7_ILi256EEESB_EEES9_SE_SG_Li256ELb1ELb1ELb1ELb0EEENS1_36VarlenDynamicPersistentTileSchedulerILi128ELi96ELi256ELi128ELb1ELb1ELb1ELb0ELb1ELb1EEEEEEEEEvNT_6ParamsE)
        /*004c*/ 	.short	0x0380
        /*004e*/ 	.short	0x0a80


	//----- nvinfo : EIATTR_SW_WAR
	.align		4
.L_152:
        /*0050*/ 	.byte	0x04, 0x36
        /*0052*/ 	.short	(.L_154 - .L_153)
.L_153:
        /*0054*/ 	.word	0x00000008
.L_154:


//--------------------- .nv.info._ZN7cutlass13device_kernelIN5flash11enable_sm90INS1_16FlashAttnFwdSm90INS1_25CollectiveMainloopFwdSm90ILi2EN4cute5tupleIJNS5_1CILi1EEES8_S8_EEENS6_IJNS7_ILi128EEENS7_ILi96EEENS7_ILi64EEEEEELi256ENS_6half_tEfNS_4arch4Sm90ELb0ELb0ELb0ELb1ELb0ELb1ELb0ELb1ELb0ELb1ELb1ELb0EEENS1_21CollectiveEpilogueFwdINS6_IJSA_NS7_ILi256EEESB_EEES9_SE_SG_Li256ELb1ELb1ELb1ELb0EEENS1_36VarlenDynamicPersistentTileSchedulerILi128ELi96ELi256ELi128ELb1ELb1ELb1ELb0ELb1ELb1EEEEEEEEEvNT_6ParamsE --------------------------
	.section	.nv.info._ZN7cutlass13device_kernelIN5flash11enable_sm90INS1_16FlashAttnFwdSm90INS1_25CollectiveMainloopFwdSm90ILi2EN4cute5tupleIJNS5_1CILi1EEES8_S8_EEENS6_IJNS7_ILi128EEENS7_ILi96EEENS7_ILi64EEEEEELi256ENS_6half_tEfNS_4arch4Sm90ELb0ELb0ELb0ELb1ELb0ELb1ELb0ELb1ELb0ELb1ELb1ELb0EEENS1_21CollectiveEpilogueFwdINS6_IJSA_NS7_ILi256EEESB_EEES9_SE_SG_Li256ELb1ELb1ELb1ELb0EEENS1_36VarlenDynamicPersistentTileSchedulerILi128ELi96ELi256ELi128ELb1ELb1ELb1ELb0ELb1ELb1EEEEEEEEEvNT_6ParamsE,"",@"SHT_CUDA_INFO"
	.sectionflags	@""
	.align	4


	//----- nvinfo : EIATTR_CUDA_API_VERSION
	.align		4
        /*0000*/ 	.byte	0x04, 0x37
        /*0002*/ 	.short	(.L_156 - .L_155)
.L_155:
        /*0004*/ 	.word	0x00000082


	//----- nvinfo : EIATTR_KPARAM_INFO
	.align		4
.L_156:
        /*0008*/ 	.byte	0x04, 0x17
        /*000a*/ 	.short	(.L_158 - .L_157)
.L_157:
        /*000c*/ 	.word	0x00000000
        /*0010*/ 	.short	0x0000
        /*0012*/ 	.short	0x0000
        /*0014*/ 	.byte	0x00, 0xf0, 0x01, 0x2a


	//----- nvinfo : EIATTR_SPARSE_MMA_MASK
	.align		4
.L_158:
        /*0018*/ 	.byte	0x03, 0x50
        /*001a*/ 	.short	0x0000


	//----- nvinfo : EIATTR_MAXREG_COUNT
	.align		4
        /*001c*/ 	.byte	0x03, 0x1b
        /*001e*/ 	.short	0x00a8


	//----- nvinfo : EIATTR_MERCURY_ISA_VERSION
	.align		4
        /*0020*/ 	.byte	0x03, 0x5f
        /*0022*/ 	.short	0x0101


	//----- nvinfo : EIATTR_VRC_CTA_INIT_COUNT
	.align		4
        /*0024*/ 	.byte	0x02, 0x4a
	.zero		1
	.zero		1


	//----- nvinfo : EIATTR_EXIT_INSTR_OFFSETS
	.align		4
        /*0028*/ 	.byte	0x04, 0x1c
        /*002a*/ 	.short	(.L_160 - .L_159)


	//   ....[0]....
.L_159:
        /*002c*/ 	.word	0x00000010


	//----- nvinfo : EIATTR_MAX_THREADS
	.align		4
.L_160:
        /*0030*/ 	.byte	0x04, 0x05
        /*0032*/ 	.short	(.L_162 - .L_161)
.L_161:
        /*0034*/ 	.word	0x00000180
        /*0038*/ 	.word	0x00000001
        /*003c*/ 	.word	0x00000001


	//----- nvinfo : EIATTR_CBANK_PARAM_SIZE
	.align		4
.L_162:
        /*0040*/ 	.byte	0x03, 0x19
        /*0042*/ 	.short	0x0a80


	//----- nvinfo : EIATTR_PARAM_CBANK
	.align		4
        /*0044*/ 	.byte	0x04, 0x0a
        /*0046*/ 	.short	(.L_164 - .L_163)
	.align		4
.L_163:
        /*0048*/ 	.word	index@(.nv.constant0._ZN7cutlass13device_kernelIN5flash11enable_sm90INS1_16FlashAttnFwdSm90INS1_25CollectiveMainloopFwdSm90ILi2EN4cute5tupleIJNS5_1CILi1EEES8_S8_EEENS6_IJNS7_ILi128EEENS7_ILi96EEENS7_ILi64EEEEEELi256ENS_6half_tEfNS_4arch4Sm90ELb0ELb0ELb0ELb1ELb0ELb1ELb0ELb1ELb0ELb1ELb1ELb0EEENS1_21CollectiveEpilogueFwdINS6_IJSA_NS7_ILi256EEESB_EEES9_SE_SG_Li256ELb1ELb1ELb1ELb0EEENS1_36VarlenDynamicPersistentTileSchedulerILi128ELi96ELi256ELi128ELb1ELb1ELb1ELb0ELb1ELb1EEEEEEEEEvNT_6ParamsE)
        /*004c*/ 	.short	0x0380
        /*004e*/ 	.short	0x0a80


	//----- nvinfo : EIATTR_SW_WAR
	.align		4
.L_164:
        /*0050*/ 	.byte	0x04, 0x36
        /*0052*/ 	.short	(.L_166 - .L_165)
.L_165:
        /*0054*/ 	.word	0x00000008
.L_166:


//--------------------- .nv.info._ZN7cutlass13device_kernelIN5flash11enable_sm90INS1_16FlashAttnFwdSm90INS1_25CollectiveMainloopFwdSm90ILi2EN4cute5tupleIJNS5_1CILi1EEES8_S8_EEENS6_IJNS7_ILi128EEENS7_ILi96EEENS7_ILi64EEEEEELi256ENS_6half_tEfNS_4arch4Sm90ELb0ELb0ELb0ELb1ELb0ELb0ELb1ELb1ELb0ELb1ELb1ELb0EEENS1_21CollectiveEpilogueFwdINS6_IJSA_NS7_ILi256EEESB_EEES9_SE_SG_Li256ELb1ELb1ELb1ELb0EEENS1_36VarlenDynamicPersistentTileSchedulerILi128ELi96ELi256ELi128ELb1ELb1ELb1ELb0ELb1ELb1EEEEEEEEEvNT_6ParamsE --------------------------
	.section	.nv.info._ZN7cutlass13device_kernelIN5flash11enable_sm90INS1_16FlashAttnFwdSm90INS1_25CollectiveMainloopFwdSm90ILi2EN4cute5tupleIJNS5_1CILi1EEES8_S8_EEENS6_IJNS7_ILi128EEENS7_ILi96EEENS7_ILi64EEEEEELi256ENS_6half_tEfNS_4arch4Sm90ELb0ELb0ELb0ELb1ELb0ELb0ELb1ELb1ELb0ELb1ELb1ELb0EEENS1_21CollectiveEpilogueFwdINS6_IJSA_NS7_ILi256EEESB_EEES9_SE_SG_Li256ELb1ELb1ELb1ELb0EEENS1_36VarlenDynamicPersistentTileSchedulerILi128ELi96ELi256ELi128ELb1ELb1ELb1ELb0ELb1ELb1EEEEEEEEEvNT_6ParamsE,"",@"SHT_CUDA_INFO"
	.sectionflags	@""
	.align	4


	//----- nvinfo : EIATTR_CUDA_API_VERSION
	.align		4
        /*0000*/ 	.byte	0x04, 0x37
        /*0002*/ 	.short	(.L_168 - .L_167)
.L_167:
        /*0004*/ 	.word	0x00000082


	//----- nvinfo : EIATTR_KPARAM_INFO
	.align		4
.L_168:
        /*0008*/ 	.byte	0x04, 0x17
        /*000a*/ 	.short	(.L_170 - .L_169)
.L_169:
        /*000c*/ 	.word	0x00000000
        /*0010*/ 	.short	0x0000
        /*0012*/ 	.short	0x0000
        /*0014*/ 	.byte	0x00, 0xf0, 0x01, 0x2e


	//----- nvinfo : EIATTR_SPARSE_MMA_MASK
	.align		4
.L_170:
        /*0018*/ 	.byte	0x03, 0x50
        /*001a*/ 	.short	0x0000


	//----- nvinfo : EIATTR_MAXREG_COUNT
	.align		4
        /*001c*/ 	.byte	0x03, 0x1b
        /*001e*/ 	.short	0x00a8


	//----- nvinfo : EIATTR_MERCURY_ISA_VERSION
	.align		4
        /*0020*/ 	.byte	0x03, 0x5f
        /*0022*/ 	.short	0x0101


	//----- nvinfo : EIATTR_VRC_CTA_INIT_COUNT
	.align		4
        /*0024*/ 	.byte	0x02, 0x4a
	.zero		1
	.zero		1


	//----- nvinfo : EIATTR_EXIT_INSTR_OFFSETS
	.align		4
        /*0028*/ 	.byte	0x04, 0x1c
        /*002a*/ 	.short	(.L_172 - .L_171)


	//   ....[0]....
.L_171:
        /*002c*/ 	.word	0x00000010


	//----- nvinfo : EIATTR_MAX_THREADS
	.align		4
.L_172:
        /*0030*/ 	.byte	0x04, 0x05
        /*0032*/ 	.short	(.L_174 - .L_173)
.L_173:
        /*0034*/ 	.word	0x00000180
        /*0038*/ 	.word	0x00000001
        /*003c*/ 	.word	0x00000001


	//----- nvinfo : EIATTR_CBANK_PARAM_SIZE
	.align		4
.L_174:
        /*0040*/ 	.byte	0x03, 0x19
        /*0042*/ 	.short	0x0b80


	//----- nvinfo : EIATTR_PARAM_CBANK
	.align		4
        /*0044*/ 	.byte	0x04, 0x0a
        /*0046*/ 	.short	(.L_176 - .L_175)
	.align		4
.L_175:
        /*0048*/ 	.word	index@(.nv.constant0._ZN7cutlass13device_kernelIN5flash11enable_sm90INS1_16FlashAttnFwdSm90INS1_25CollectiveMainloopFwdSm90ILi2EN4cute5tupleIJNS5_1CILi1EEES8_S8_EEENS6_IJNS7_ILi128EEENS7_ILi96EEENS7_ILi64EEEEEELi256ENS_6half_tEfNS_4arch4Sm90ELb0ELb0ELb0ELb1ELb0ELb0ELb1ELb1ELb0ELb1ELb1ELb0EEENS1_21CollectiveEpilogueFwdINS6_IJSA_NS7_ILi256EEESB_EEES9_SE_SG_Li256ELb1ELb1ELb1ELb0EEENS1_36VarlenDynamicPersistentTileSchedulerILi128ELi96ELi256ELi128ELb1ELb1ELb1ELb0ELb1ELb1EEEEEEEEEvNT_6ParamsE)
        /*004c*/ 	.short	0x0380
        /*004e*/ 	.short	0x0b80


	//----- nvinfo : EIATTR_SW_WAR
	.align		4
.L_176:
        /*0050*/ 	.byte	0x04, 0x36
        /*0052*/ 	.short	(.L_178 - .L_177)
.L_177:
        /*0054*/ 	.word	0x00000008
.L_178:


//--------------------- .nv.info._ZN7cutlass13device_kernelIN5flash11enable_sm90INS1_16FlashAttnFwdSm90INS1_25CollectiveMainloopFwdSm90ILi2EN4cute5tupleIJNS5_1CILi1EEES8_S8_EEENS6_IJNS7_ILi128EEENS7_ILi96EEENS7_ILi64EEEEEELi256ENS_6half_tEfNS_4arch4Sm90ELb0ELb0ELb0ELb1ELb0ELb1ELb1ELb1ELb0ELb1ELb1ELb0EEENS1_21CollectiveEpilogueFwdINS6_IJSA_NS7_ILi256EEESB_EEES9_SE_SG_Li256ELb1ELb1ELb1ELb0EEENS1_36VarlenDynamicPersistentTileSchedulerILi128ELi96ELi256ELi128ELb1ELb1ELb1ELb0ELb1ELb1EEEEEEEEEvNT_6ParamsE --------------------------
	.section	.nv.info._ZN7cutlass13device_kernelIN5flash11enable_sm90INS1_16FlashAttnFwdSm90INS1_25CollectiveMainloopFwdSm90ILi2EN4cute5tupleIJNS5_1CILi1EEES8_S8_EEENS6_IJNS7_ILi128EEENS7_ILi96EEENS7_ILi64EEEEEELi256ENS_6half_tEfNS_4arch4Sm90ELb0ELb0ELb0ELb1ELb0ELb1ELb1ELb1ELb0ELb1ELb1ELb0EEENS1_21CollectiveEpilogueFwdINS6_IJSA_NS7_ILi256EEESB_EEES9_SE_SG_Li256ELb1ELb1ELb1ELb0EEENS1_36VarlenDynamicPersistentTileSchedulerILi128ELi96ELi256ELi128ELb1ELb1ELb1ELb0ELb1ELb1EEEEEEEEEvNT_6ParamsE,"",@"SHT_CUDA_INFO"
	.sectionflags	@""
	.align	4


	//----- nvinfo : EIATTR_CUDA_API_VERSION
	.align		4
        /*0000*/ 	.byte	0x04, 0x37
        /*0002*/ 	.short	(.L_180 - .L_179)
.L_179:
        /*0004*/ 	.word	0x00000082


	//----- nvinfo : EIATTR_KPARAM_INFO
	.align		4
.L_180:
        /*0008*/ 	.byte	0x04, 0x17
        /*000a*/ 	.short	(.L_182 - .L_181)
.L_181:
        /*000c*/ 	.word	0x00000000
        /*0010*/ 	.short	0x0000
        /*0012*/ 	.short	0x0000
        /*0014*/ 	.byte	0x00, 0xf0, 0x01, 0x2e


	//----- nvinfo : EIATTR_SPARSE_MMA_MASK
	.align		4
.L_182:
        /*0018*/ 	.byte	0x03, 0x50
        /*001a*/ 	.short	0x0000


	//----- nvinfo : EIATTR_MAXREG_COUNT
	.align		4
        /*001c*/ 	.byte	0x03, 0x1b
        /*001e*/ 	.short	0x00a8


	//----- nvinfo : EIATTR_MERCURY_ISA_VERSION
	.align		4
        /*0020*/ 	.byte	0x03, 0x5f
        /*0022*/ 	.short	0x0101


	//----- nvinfo : EIATTR_VRC_CTA_INIT_COUNT
	.align		4
        /*0024*/ 	.byte	0x02, 0x4a
	.zero		1
	.zero		1


	//----- nvinfo : EIATTR_EXIT_INSTR_OFFSETS
	.align		4
        /*0028*/ 	.byte	0x04, 0x1c
        /*002a*/ 	.short	(.L_184 - .L_183)


	//   ....[0]....
.L_183:
        /*002c*/ 	.word	0x00000010


	//----- nvinfo : EIATTR_MAX_THREADS
	.align		4
.L_184:
        /*0030*/ 	.byte	0x04, 0x05
        /*0032*/ 	.short	(.L_186 - .L_185)
.L_185:
        /*0034*/ 	.word	0x00000180
        /*0038*/ 	.word	0x00000001
        /*003c*/ 	.word	0x00000001


	//----- nvinfo : EIATTR_CBANK_PARAM_SIZE
	.align		4
.L_186:
        /*0040*/ 	.byte	0x03, 0x19
        /*0042*/ 	.short	0x0b80


	//----- nvinfo : EIATTR_PARAM_CBANK
	.align		4
        /*0044*/ 	.byte	0x04, 0x0a
        /*0046*/ 	.short	(.L_188 - .L_187)
	.align		4
.L_187:
        /*0048*/ 	.word	index@(.nv.constant0._ZN7cutlass13device_kernelIN5flash11enable_sm90INS1_16FlashAttnFwdSm90INS1_25CollectiveMainloopFwdSm90ILi2EN4cute5tupleIJNS5_1CILi1EEES8_S8_EEENS6_IJNS7_ILi128EEENS7_ILi96EEENS7_ILi64EEEEEELi256ENS_6half_tEfNS_4arch4Sm90ELb0ELb0ELb0ELb1ELb0ELb1ELb1ELb1ELb0ELb1ELb1ELb0EEENS1_21CollectiveEpilogueFwdINS6_IJSA_NS7_ILi256EEESB_EEES9_SE_SG_Li256ELb1ELb1ELb1ELb0EEENS1_36VarlenDynamicPersistentTileSchedulerILi128ELi96ELi256ELi128ELb1ELb1ELb1ELb0ELb1ELb1EEEEEEEEEvNT_6ParamsE)
        /*004c*/ 	.short	0x0380
        /*004e*/ 	.short	0x0b80


	//----- nvinfo : EIATTR_SW_WAR
	.align		4
.L_188:
        /*0050*/ 	.byte	0x04, 0x36
        /*0052*/ 	.short	(.L_190 - .L_189)
.L_189:
        /*0054*/ 	.word	0x00000008
.L_190:


//--------------------- .nv.info._ZN7cutlass13device_kernelIN5flash11enable_sm90INS1_16FlashAttnFwdSm90INS1_25CollectiveMainloopFwdSm90ILi2EN4cute5tupleIJNS5_1CILi1EEES8_S8_EEENS6_IJNS7_ILi128EEENS7_ILi96EEENS7_ILi64EEEEEELi256ENS_6half_tEfNS_4arch4Sm90ELb0ELb1ELb0ELb0ELb0ELb0ELb0ELb1ELb0ELb1ELb1ELb0EEENS1_21CollectiveEpilogueFwdINS6_IJSA_NS7_ILi256EEESB_EEES9_SE_SG_Li256ELb0ELb1ELb1ELb0EEENS1_19SingleTileSchedulerILb0ELb1ELb1ELi128EEEEEEEEEvNT_6ParamsE --------------------------
	.section	.nv.info._ZN7cutlass13device_kernelIN5flash11enable_sm90INS1_16FlashAttnFwdSm90INS1_25CollectiveMainloopFwdSm90ILi2EN4cute5tupleIJNS5_1CILi1EEES8_S8_EEENS6_IJNS7_ILi128EEENS7_ILi96EEENS7_ILi64EEEEEELi256ENS_6half_tEfNS_4arch4Sm90ELb0ELb1ELb0ELb0ELb0ELb0ELb0ELb1ELb0ELb1ELb1ELb0EEENS1_21CollectiveEpilogueFwdINS6_IJSA_NS7_ILi256EEESB_EEES9_SE_SG_Li256ELb0ELb1ELb1ELb0EEENS1_19SingleTileSchedulerILb0ELb1ELb1ELi128EEEEEEEEEvNT_6ParamsE,"",@"SHT_CUDA_INFO"
	.sectionflags	@""
	.align	4


	//----- nvinfo : EIATTR_CUDA_API_VERSION
	.align		4
        /*0000*/ 	.byte	0x04, 0x37
        /*0002*/ 	.short	(.L_192 - .L_191)
.L_191:
        /*0004*/ 	.word	0x00000082


	//----- nvinfo : EIATTR_KPARAM_INFO
	.align		4
.L_192:
        /*0008*/ 	.byte	0x04, 0x17
        /*000a*/ 	.short	(.L_194 - .L_193)
.L_193:
        /*000c*/ 	.word	0x00000000
        /*0010*/ 	.short	0x0000
        /*0012*/ 	.short	0x0000
        /*0014*/ 	.byte	0x00, 0xf0, 0x01, 0x28


	//----- nvinfo : EIATTR_SPARSE_MMA_MASK
	.align		4
.L_194:
        /*0018*/ 	.byte	0x03, 0x50
        /*001a*/ 	.short	0x0000


	//----- nvinfo : EIATTR_MAXREG_COUNT
	.align		4
        /*001c*/ 	.byte	0x03, 0x1b
        /*001e*/ 	.short	0x00a8


	//----- nvinfo : EIATTR_MERCURY_ISA_VERSION
	.align		4
        /*0020*/ 	.byte	0x03, 0x5f
        /*0022*/ 	.short	0x0101


	//----- nvinfo : EIATTR_VRC_CTA_INIT_COUNT
	.align		4
        /*0024*/ 	.byte	0x02, 0x4a
	.zero		1
	.zero		1


	//----- nvinfo : EIATTR_EXIT_INSTR_OFFSETS
	.align		4
        /*0028*/ 	.byte	0x04, 0x1c
        /*002a*/ 	.short	(.L_196 - .L_195)


	//   ....[0]....
.L_195:
        /*002c*/ 	.word	0x00000010


	//----- nvinfo : EIATTR_MAX_THREADS
	.align		4
.L_196:
        /*0030*/ 	.byte	0x04, 0x05
        /*0032*/ 	.short	(.L_198 - .L_197)
.L_197:
        /*0034*/ 	.word	0x00000180
        /*0038*/ 	.word	0x00000001
        /*003c*/ 	.word	0x00000001


	//----- nvinfo : EIATTR_CBANK_PARAM_SIZE
	.align		4
.L_198:
        /*0040*/ 	.byte	0x03, 0x19
        /*0042*/ 	.short	0x0a00


	//----- nvinfo : EIATTR_PARAM_CBANK
	.align		4
        /*0044*/ 	.byte	0x04, 0x0a
        /*0046*/ 	.short	(.L_200 - .L_199)
	.align		4
.L_199:
        /*0048*/ 	.word	index@(.nv.constant0._ZN7cutlass13device_kernelIN5flash11enable_sm90INS1_16FlashAttnFwdSm90INS1_25CollectiveMainloopFwdSm90ILi2EN4cute5tupleIJNS5_1CILi1EEES8_S8_EEENS6_IJNS7_ILi128EEENS7_ILi96EEENS7_ILi64EEEEEELi256ENS_6half_tEfNS_4arch4Sm90ELb0ELb1ELb0ELb0ELb0ELb0ELb0ELb1ELb0ELb1ELb1ELb0EEENS1_21CollectiveEpilogueFwdINS6_IJSA_NS7_ILi256EEESB_EEES9_SE_SG_Li256ELb0ELb1ELb1ELb0EEENS1_19SingleTileSchedulerILb0ELb1ELb1ELi128EEEEEEEEEvNT_6ParamsE)
        /*004c*/ 	.short	0x0380
        /*004e*/ 	.short	0x0a00


	//----- nvinfo : EIATTR_SW_WAR
	.align		4
.L_200:
        /*0050*/ 	.byte	0x04, 0x36
        /*0052*/ 	.short	(.L_202 - .L_201)
.L_201:
        /*0054*/ 	.word	0x00000008
.L_202:


//--------------------- .nv.info._ZN7cutlass13device_kernelIN5flash11enable_sm90INS1_16FlashAttnFwdSm90INS1_25CollectiveMainloopFwdSm90ILi2EN4cute5tupleIJNS5_1CILi1EEES8_S8_EEENS6_IJNS7_ILi128EEENS7_ILi96EEENS7_ILi64EEEEEELi256ENS_6half_tEfNS_4arch4Sm90ELb0ELb1ELb0ELb0ELb0ELb0ELb1ELb1ELb0ELb1ELb1ELb0EEENS1_21CollectiveEpilogueFwdINS6_IJSA_NS7_ILi256EEESB_EEES9_SE_SG_Li256ELb0ELb1ELb1ELb0EEENS1_19SingleTileSchedulerILb0ELb1ELb1ELi128EEEEEEEEEvNT_6ParamsE --------------------------
	.section	.nv.info._ZN7cutlass13device_kernelIN5flash11enable_sm90INS1_16FlashAttnFwdSm90INS1_25CollectiveMainloopFwdSm90ILi2EN4cute5tupleIJNS5_1CILi1EEES8_S8_EEENS6_IJNS7_ILi128EEENS7_ILi96EEENS7_ILi64EEEEEELi256ENS_6half_tEfNS_4arch4Sm90ELb0ELb1ELb0ELb0ELb0ELb0ELb1ELb1ELb0ELb1ELb1ELb0EEENS1_21CollectiveEpilogueFwdINS6_IJSA_NS7_ILi256EEESB_EEES9_SE_SG_Li256ELb0ELb1ELb1ELb0EEENS1_19SingleTileSchedulerILb0ELb1ELb1ELi128EEEEEEEEEvNT_6ParamsE,"",@"SHT_CUDA_INFO"
	.sectionflags	@""
	.align	4


	//----- nvinfo : EIATTR_CUDA_API_VERSION
	.align		4
        /*0000*/ 	.byte	0x04, 0x37
        /*0002*/ 	.short	(.L_204 - .L_203)
.L_203:
        /*0004*/ 	.word	0x00000082


	//----- nvinfo : EIATTR_KPARAM_INFO
	.align		4
.L_204:
        /*0008*/ 	.byte	0x04, 0x17
        /*000a*/ 	.short	(.L_206 - .L_205)
.L_205:
        /*000c*/ 	.word	0x00000000
        /*0010*/ 	.short	0x0000
        /*0012*/ 	.short	0x0000
        /*0014*/ 	.byte	0x00, 0xf0, 0x01, 0x2c


	//----- nvinfo : EIATTR_SPARSE_MMA_MASK
	.align		4
.L_206:
        /*0018*/ 	.byte	0x03, 0x50
        /*001a*/ 	.short	0x0000


	//----- nvinfo : EIATTR_MAXREG_COUNT
	.align		4
        /*001c*/ 	.byte	0x03, 0x1b
        /*001e*/ 	.short	0x00a8


	//----- nvinfo : EIATTR_MERCURY_ISA_VERSION
	.align		4
        /*0020*/ 	.byte	0x03, 0x5f
        /*0022*/ 	.short	0x0101


	//----- nvinfo : EIATTR_VRC_CTA_INIT_COUNT
	.align		4
        /*0024*/ 	.byte	0x02, 0x4a
	.zero		1
	.zero		1


	//----- nvinfo : EIATTR_EXIT_INSTR_OFFSETS
	.align		4
        /*0028*/ 	.byte	0x04, 0x1c
        /*002a*/ 	.short	(.L_208 - .L_207)


	//   ....[0]....
.L_207:
        /*002c*/ 	.word	0x00000010


	//----- nvinfo : EIATTR_MAX_THREADS
	.align		4
.L_208:
        /*0030*/ 	.byte	0x04, 0x05
        /*0032*/ 	.short	(.L_210 - .L_209)
.L_209:
        /*0034*/ 	.word	0x00000180
        /*0038*/ 	.word	0x00000001
        /*003c*/ 	.word	0x00000001


	//----- nvinfo : EIATTR_CBANK_PARAM_SIZE
	.align		4
.L_210:
        /*0040*/ 	.byte	0x03, 0x19
        /*0042*/ 	.short	0x0b00


	//----- nvinfo : EIATTR_PARAM_CBANK
	.align		4
        /*0044*/ 	.byte	0x04, 0x0a
        /*0046*/ 	.short	(.L_212 - .L_211)
	.align		4
.L_211:
        /*0048*/ 	.word	index@(.nv.constant0._ZN7cutlass13device_kernelIN5flash11enable_sm90INS1_16FlashAttnFwdSm90INS1_25CollectiveMainloopFwdSm90ILi2EN4cute5tupleIJNS5_1CILi1EEES8_S8_EEENS6_IJNS7_ILi128EEENS7_ILi96EEENS7_ILi64EEEEEELi256ENS_6half_tEfNS_4arch4Sm90ELb0ELb1ELb0ELb0ELb0ELb0ELb1ELb1ELb0ELb1ELb1ELb0EEENS1_21CollectiveEpilogueFwdINS6_IJSA_NS7_ILi256EEESB_EEES9_SE_SG_Li256ELb0ELb1ELb1ELb0EEENS1_19SingleTileSchedulerILb0ELb1ELb1ELi128EEEEEEEEEvNT_6ParamsE)
        /*004c*/ 	.short	0x0380
        /*004e*/ 	.short	0x0b00


	//----- nvinfo : EIATTR_SW_WAR
	.align		4
.L_212:
        /*0050*/ 	.byte	0x04, 0x36
        /*0052*/ 	.short	(.L_214 - .L_213)
.L_213:
        /*0054*/ 	.word	0x00000008
.L_214:


//--------------------- .nv.info._ZN7cutlass13device_kernelIN5flash11enable_sm90INS1_16FlashAttnFwdSm90INS1_25CollectiveMainloopFwdSm90ILi2EN4cute5tupleIJNS5_1CILi1EEES8_S8_EEENS6_IJNS7_ILi128EEENS7_ILi96EEENS7_ILi64EEEEEELi256ENS_6half_tEfNS_4arch4Sm90ELb0ELb1ELb0ELb1ELb0ELb0ELb0ELb1ELb0ELb1ELb1ELb0EEENS1_21CollectiveEpilogueFwdINS6_IJSA_NS7_ILi256EEESB_EEES9_SE_SG_Li256ELb1ELb1ELb1ELb0EEENS1_36VarlenDynamicPersistentTileSchedulerILi128ELi96ELi256ELi128ELb1ELb1ELb1ELb1ELb0ELb1EEEEEEEEEvNT_6ParamsE --------------------------
	.section	.nv.info._ZN7cutlass13device_kernelIN5flash11enable_sm90INS1_16FlashAttnFwdSm90INS1_25CollectiveMainloopFwdSm90ILi2EN4cute5tupleIJNS5_1CILi1EEES8_S8_EEENS6_IJNS7_ILi128EEENS7_ILi96EEENS7_ILi64EEEEEELi256ENS_6half_tEfNS_4arch4Sm90ELb0ELb1ELb0ELb1ELb0ELb0ELb0ELb1ELb0ELb1ELb1ELb0EEENS1_21CollectiveEpilogueFwdINS6_IJSA_NS7_ILi256EEESB_EEES9_SE_SG_Li256ELb1ELb1ELb1ELb0EEENS1_36VarlenDynamicPersistentTileSchedulerILi128ELi96ELi256ELi128ELb1ELb1ELb1ELb1ELb0ELb1EEEEEEEEEvNT_6ParamsE,"",@"SHT_CUDA_INFO"
	.sectionflags	@""
	.align	4


	//----- nvinfo : EIATTR_CUDA_API_VERSION
	.align		4
        /*0000*/ 	.byte	0x04, 0x37
        /*0002*/ 	.short	(.L_216 - .L_215)
.L_215:
        /*0004*/ 	.word	0x00000082


	//----- nvinfo : EIATTR_KPARAM_INFO
	.align		4
.L_216:
        /*0008*/ 	.byte	0x04, 0x17
        /*000a*/ 	.short	(.L_218 - .L_217)
.L_217:
        /*000c*/ 	.word	0x00000000
        /*0010*/ 	.short	0x0000
        /*0012*/ 	.short	0x0000
        /*0014*/ 	.byte	0x00, 0xf0, 0x01, 0x2a


	//----- nvinfo : EIATTR_SPARSE_MMA_MASK
	.align		4
.L_218:
        /*0018*/ 	.byte	0x03, 0x50
        /*001a*/ 	.short	0x0000


	//----- nvinfo : EIATTR_MAXREG_COUNT
	.align		4
        /*001c*/ 	.byte	0x03, 0x1b
        /*001e*/ 	.short	0x00a8


	//----- nvinfo : EIATTR_MERCURY_ISA_VERSION
	.align		4
        /*0020*/ 	.byte	0x03, 0x5f
        /*0022*/ 	.short	0x0101


	//----- nvinfo : EIATTR_VRC_CTA_INIT_COUNT
	.align		4
        /*0024*/ 	.byte	0x02, 0x4a
	.zero		1
	.zero		1


	//----- nvinfo : EIATTR_EXIT_INSTR_OFFSETS
	.align		4
        /*0028*/ 	.byte	0x04, 0x1c
        /*002a*/ 	.short	(.L_220 - .L_219)


	//   ....[0]....
.L_219:
        /*002c*/ 	.word	0x00000010


	//----- nvinfo : EIATTR_MAX_THREADS
	.align		4
.L_220:
        /*0030*/ 	.byte	0x04, 0x05
        /*0032*/ 	.short	(.L_222 - .L_221)
.L_221:
        /*0034*/ 	.word	0x00000180
        /*0038*/ 	.word	0x00000001
        /*003c*/ 	.word	0x00000001


	//----- nvinfo : EIATTR_CBANK_PARAM_SIZE
	.align		4
.L_222:
        /*0040*/ 	.byte	0x03, 0x19
        /*0042*/ 	.short	0x0a80


	//----- nvinfo : EIATTR_PARAM_CBANK
	.align		4
        /*0044*/ 	.byte	0x04, 0x0a
        /*0046*/ 	.short	(.L_224 - .L_223)
	.align		4
.L_223:
        /*0048*/ 	.word	index@(.nv.constant0._ZN7cutlass13device_kernelIN5flash11enable_sm90INS1_16FlashAttnFwdSm90INS1_25CollectiveMainloopFwdSm90ILi2EN4cute5tupleIJNS5_1CILi1EEES8_S8_EEENS6_IJNS7_ILi128EEENS7_ILi96EEENS7_ILi64EEEEEELi256ENS_6half_tEfNS_4arch4Sm90ELb0ELb1ELb0ELb1ELb0ELb0ELb0ELb1ELb0ELb1ELb1ELb0EEENS1_21CollectiveEpilogueFwdINS6_IJSA_NS7_ILi256EEESB_EEES9_SE_SG_Li256ELb1ELb1ELb1ELb0EEENS1_36VarlenDynamicPersistentTileSchedulerILi128ELi96ELi256ELi128ELb1ELb1ELb1ELb1ELb0ELb1EEEEEEEEEvNT_6ParamsE)
        /*004c*/ 	.short	0x0380
        /*004e*/ 	.short	0x0a80


	//----- nvinfo : EIATTR_SW_WAR
	.align		4
.L_224:
        /*0050*/ 	.byte	0x04, 0x36
        /*0052*/ 	.short	(.L_226 - .L_225)
.L_225:
        /*0054*/ 	.word	0x00000008
.L_226:


//--------------------- .nv.info._ZN7cutlass13device_kernelIN5flash11enable_sm90INS1_16FlashAttnFwdSm90INS1_25CollectiveMainloopFwdSm90ILi2EN4cute5tupleIJNS5_1CILi1EEES8_S8_EEENS6_IJNS7_ILi128EEENS7_ILi96EEENS7_ILi64EEEEEELi256ENS_6half_tEfNS_4arch4Sm90ELb0ELb1ELb0ELb1ELb0ELb1ELb0ELb1ELb0ELb1ELb1ELb0EEENS1_21CollectiveEpilogueFwdINS6_IJSA_NS7_ILi256EEESB_EEES9_SE_SG_Li256ELb1ELb1ELb1ELb0EEENS1_36VarlenDynamicPersistentTileSchedulerILi128ELi96ELi256ELi128ELb1ELb1ELb1ELb1ELb0ELb1EEEEEEEEEvNT_6ParamsE --------------------------
	.section	.nv.info._ZN7cutlass13device_kernelIN5flash11enable_sm90INS1_16FlashAttnFwdSm90INS1_25CollectiveMainloopFwdSm90ILi2EN4cute5tupleIJNS5_1CILi1EEES8_S8_EEENS6_IJNS7_ILi128EEENS7_ILi96EEENS7_ILi64EEEEEELi256ENS_6half_tEfNS_4arch4Sm90ELb0ELb1ELb0ELb1ELb0ELb1ELb0ELb1ELb0ELb1ELb1ELb0EEENS1_21CollectiveEpilogueFwdINS6_IJSA_NS7_ILi256EEESB_EEES9_SE_SG_Li256ELb1ELb1ELb1ELb0EEENS1_36VarlenDynamicPersistentTileSchedulerILi128ELi96ELi256ELi128ELb1ELb1ELb1ELb1ELb0ELb1EEEEEEEEEvNT_6ParamsE,"",@"SHT_CUDA_INFO"
	.sectionflags	@""
	.align	4


	//----- nvinfo : EIATTR_CUDA_API_VERSION
	.align		4
        /*0000*/ 	.byte	0x04, 0x37
        /*0002*/ 	.short	(.L_228 - .L_227)
.L_227:
        /*0004*/ 	.word	0x00000082


	//----- nvinfo : EIATTR_KPARAM_INFO
	.align		4
.L_228:
        /*0008*/ 	.byte	0x04, 0x17
        /*000a*/ 	.short	(.L_230 - .L_229)
.L_229:
        /*000c*/ 	.word	0x00000000
        /*0010*/ 	.short	0x0000
        /*0012*/ 	.short	0x0000
        /*0014*/ 	.byte	0x00, 0xf0, 0x01, 0x2a


	//----- nvinfo : EIATTR_SPARSE_MMA_MASK
	.align		4
.L_230:
        /*0018*/ 	.byte	0x03, 0x50
        /*001a*/ 	.short	0x0000


	//----- nvinfo : EIATTR_MAXREG_COUNT
	.align		4
        /*001c*/ 	.byte	0x03, 0x1b
        /*001e*/ 	.short	0x00a8


	//----- nvinfo : EIATTR_MERCURY_ISA_VERSION
	.align		4
        /*0020*/ 	.byte	0x03, 0x5f
        /*0022*/ 	.short	0x0101


	//----- nvinfo : EIATTR_VRC_CTA_INIT_COUNT
	.align		4
        /*0024*/ 	.byte	0x02, 0x4a
	.zero		1
	.zero		1


	//----- nvinfo : EIATTR_EXIT_INSTR_OFFSETS
	.align		4
        /*0028*/ 	.byte	0x04, 0x1c
        /*002a*/ 	.short	(.L_232 - .L_231)


	//   ....[0]....
.L_231:
        /*002c*/ 	.word	0x00000010


	//----- nvinfo : EIATTR_MAX_THREADS
	.align		4
.L_232:
        /*0030*/ 	.byte	0x04, 0x05
        /*0032*/ 	.short	(.L_234 - .L_233)
.L_233:
        /*0034*/ 	.word	0x00000180
        /*0038*/ 	.word	0x00000001
        /*003c*/ 	.word	0x00000001


	//----- nvinfo : EIATTR_CBANK_PARAM_SIZE
	.align		4
.L_234:
        /*0040*/ 	.byte	0x03, 0x19
        /*0042*/ 	.short	0x0a80


	//----- nvinfo : EIATTR_PARAM_CBANK
	.align		4
        /*0044*/ 	.byte	0x04, 0x0a
        /*0046*/ 	.short	(.L_236 - .L_235)
	.align		4
.L_235:
        /*0048*/ 	.word	index@(.nv.constant0._ZN7cutlass13device_kernelIN5flash11enable_sm90INS1_16FlashAttnFwdSm90INS1_25CollectiveMainloopFwdSm90ILi2EN4cute5tupleIJNS5_1CILi1EEES8_S8_EEENS6_IJNS7_ILi128EEENS7_ILi96EEENS7_ILi64EEEEEELi256ENS_6half_tEfNS_4arch4Sm90ELb0ELb1ELb0ELb1ELb0ELb1ELb0ELb1ELb0ELb1ELb1ELb0EEENS1_21CollectiveEpilogueFwdINS6_IJSA_NS7_ILi256EEESB_EEES9_SE_SG_Li256ELb1ELb1ELb1ELb0EEENS1_36VarlenDynamicPersistentTileSchedulerILi128ELi96ELi256ELi128ELb1ELb1ELb1ELb1ELb0ELb1EEEEEEEEEvNT_6ParamsE)
        /*004c*/ 	.short	0x0380
        /*004e*/ 	.short	0x0a80


	//----- nvinfo : EIATTR_SW_WAR
	.align		4
.L_236:
        /*0050*/ 	.byte	0x04, 0x36
        /*0052*/ 	.short	(.L_238 - .L_237)
.L_237:
        /*0054*/ 	.word	0x00000008
.L_238:


//--------------------- .nv.info._ZN7cutlass13device_kernelIN5flash11enable_sm90INS1_16FlashAttnFwdSm90INS1_25CollectiveMainloopFwdSm90ILi2EN4cute5tupleIJNS5_1CILi1EEES8_S8_EEENS6_IJNS7_ILi128EEENS7_ILi96EEENS7_ILi64EEEEEELi256ENS_6half_tEfNS_4arch4Sm90ELb0ELb1ELb0ELb1ELb0ELb0ELb1ELb1ELb0ELb1ELb1ELb0EEENS1_21CollectiveEpilogueFwdINS6_IJSA_NS7_ILi256EEESB_EEES9_SE_SG_Li256ELb1ELb1ELb1ELb0EEENS1_36VarlenDynamicPersistentTileSchedulerILi128ELi96ELi256ELi128ELb1ELb1ELb1ELb1ELb0ELb1EEEEEEEEEvNT_6ParamsE --------------------------
	.section	.nv.info._ZN7cutlass13device_kernelIN5flash11enable_sm90INS1_16FlashAttnFwdSm90INS1_25CollectiveMainloopFwdSm90ILi2EN4cute5tupleIJNS5_1CILi1EEES8_S8_EEENS6_IJNS7_ILi128EEENS7_ILi96EEENS7_ILi64EEEEEELi256ENS_6half_tEfNS_4arch4Sm90ELb0ELb1ELb0ELb1ELb0ELb0ELb1ELb1ELb0ELb1ELb1ELb0EEENS1_21CollectiveEpilogueFwdINS6_IJSA_NS7_ILi256EEESB_EEES9_SE_SG_Li256ELb1ELb1ELb1ELb0EEENS1_36VarlenDynamicPersistentTileSchedulerILi128ELi96ELi256ELi128ELb1ELb1ELb1ELb1ELb0ELb1EEEEEEEEEvNT_6ParamsE,"",@"SHT_CUDA_INFO"
	.sectionflags	@""
	.align	4


	//----- nvinfo : EIATTR_CUDA_API_VERSION
	.align		4
        /*0000*/ 	.byte	0x04, 0x37
        /*0002*/ 	.short	(.L_240 - .L_239)
.L_239:
        /*0004*/ 	.word	0x00000082


	//----- nvinfo : EIATTR_KPARAM_INFO
	.align		4
.L_240:
        /*0008*/ 	.byte	0x04, 0x17
        /*000a*/ 	.short	(.L_242 - .L_241)
.L_241:
        /*000c*/ 	.word	0x00000000
        /*0010*/ 	.short	0x0000
        /*0012*/ 	.short	0x0000
        /*0014*/ 	.byte	0x00, 0xf0, 0x01, 0x2e


	//----- nvinfo : EIATTR_SPARSE_MMA_MASK
	.align		4
.L_242:
        /*0018*/ 	.byte	0x03, 0x50
        /*001a*/ 	.short	0x0000


	//----- nvinfo : EIATTR_MAXREG_COUNT
	.align		4
        /*001c*/ 	.byte	0x03, 0x1b
        /*001e*/ 	.short	0x00a8


	//----- nvinfo : EIATTR_MERCURY_ISA_VERSION
	.align		4
        /*0020*/ 	.byte	0x03, 0x5f
        /*0022*/ 	.short	0x0101


	//----- nvinfo : EIATTR_VRC_CTA_INIT_COUNT
	.align		4
        /*0024*/ 	.byte	0x02, 0x4a
	.zero		1
	.zero		1


	//----- nvinfo : EIATTR_EXIT_INSTR_OFFSETS
	.align		4
        /*0028*/ 	.byte	0x04, 0x1c
        /*002a*/ 	.short	(.L_244 - .L_243)


	//   ....[0]....
.L_243:
        /*002c*/ 	.word	0x00000010


	//----- nvinfo : EIATTR_MAX_THREADS
	.align		4
.L_244:
        /*0030*/ 	.byte	0x04, 0x05
        /*0032*/ 	.short	(.L_246 - .L_245)
.L_245:
        /*0034*/ 	.word	0x00000180
        /*0038*/ 	.word	0x00000001
        /*003c*/ 	.word	0x00000001


	//----- nvinfo : EIATTR_CBANK_PARAM_SIZE
	.align		4
.L_246:
        /*0040*/ 	.byte	0x03, 0x19
        /*0042*/ 	.short	0x0b80


	//----- nvinfo : EIATTR_PARAM_CBANK
	.align		4
        /*0044*/ 	.byte	0x04, 0x0a
        /*0046*/ 	.short	(.L_248 - .L_247)
	.align		4
.L_247:
        /*0048*/ 	.word	index@(.nv.constant0._ZN7cutlass13device_kernelIN5flash11enable_sm90INS1_16FlashAttnFwdSm90INS1_25CollectiveMainloopFwdSm90ILi2EN4cute5tupleIJNS5_1CILi1EEES8_S8_EEENS6_IJNS7_ILi128EEENS7_ILi96EEENS7_ILi64EEEEEELi256ENS_6half_tEfNS_4arch4Sm90ELb0ELb1ELb0ELb1ELb0ELb0ELb1ELb1ELb0ELb1ELb1ELb0EEENS1_21CollectiveEpilogueFwdINS6_IJSA_NS7_ILi256EEESB_EEES9_SE_SG_Li256ELb1ELb1ELb1ELb0EEENS1_36VarlenDynamicPersistentTileSchedulerILi128ELi96ELi256ELi128ELb1ELb1ELb1ELb1ELb0ELb1EEEEEEEEEvNT_6ParamsE)
        /*004c*/ 	.short	0x0380
        /*004e*/ 	.short	0x0b80


	//----- nvinfo : EIATTR_SW_WAR
	.align		4
.L_248:
        /*0050*/ 	.byte	0x04, 0x36
        /*0052*/ 	.short	(.L_250 - .L_249)
.L_249:
        /*0054*/ 	.word	0x00000008
.L_250:


//--------------------- .nv.info._ZN7cutlass13device_kernelIN5flash11enable_sm90INS1_16FlashAttnFwdSm90INS1_25CollectiveMainloopFwdSm90ILi2EN4cute5tupleIJNS5_1CILi1EEES8_S8_EEENS6_IJNS7_ILi128EEENS7_ILi96EEENS7_ILi64EEEEEELi256ENS_6half_tEfNS_4arch4Sm90ELb0ELb1ELb0ELb1ELb0ELb1ELb1ELb1ELb0ELb1ELb1ELb0EEENS1_21CollectiveEpilogueFwdINS6_IJSA_NS7_ILi256EEESB_EEES9_SE_SG_Li256ELb1ELb1ELb1ELb0EEENS1_36VarlenDynamicPersistentTileSchedulerILi128ELi96ELi256ELi128ELb1ELb1ELb1ELb1ELb0ELb1EEEEEEEEEvNT_6ParamsE --------------------------
	.section	.nv.info._ZN7cutlass13device_kernelIN5flash11enable_sm90INS1_16FlashAttnFwdSm90INS1_25CollectiveMainloopFwdSm90ILi2EN4cute5tupleIJNS5_1CILi1EEES8_S8_EEENS6_IJNS7_ILi128EEENS7_ILi96EEENS7_ILi64EEEEEELi256ENS_6half_tEfNS_4arch4Sm90ELb0ELb1ELb0ELb1ELb0ELb1ELb1ELb1ELb0ELb1ELb1ELb0EEENS1_21CollectiveEpilogueFwdINS6_IJSA_NS7_ILi256EEESB_EEES9_SE_SG_Li256ELb1ELb1ELb1ELb0EEENS1_36VarlenDynamicPersistentTileSchedulerILi128ELi96ELi256ELi128ELb1ELb1ELb1ELb1ELb0ELb1EEEEEEEEEvNT_6ParamsE,"",@"SHT_CUDA_INFO"
	.sectionflags	@""
	.align	4


	//----- nvinfo : EIATTR_CUDA_API_VERSION
	.align		4
        /*0000*/ 	.byte	0x04, 0x37
        /*0002*/ 	.short	(.L_252 - .L_251)
.L_251:
        /*0004*/ 	.word	0x00000082


	//----- nvinfo : EIATTR_KPARAM_INFO
	.align		4
.L_252:
        /*0008*/ 	.byte	0x04, 0x17
        /*000a*/ 	.short	(.L_254 - .L_253)
.L_253:
        /*000c*/ 	.word	0x00000000
        /*0010*/ 	.short	0x0000
        /*0012*/ 	.short	0x0000
        /*0014*/ 	.byte	0x00, 0xf0, 0x01, 0x2e


	//----- nvinfo : EIATTR_SPARSE_MMA_MASK
	.align		4
.L_254:
        /*0018*/ 	.byte	0x03, 0x50
        /*001a*/ 	.short	0x0000


	//----- nvinfo : EIATTR_MAXREG_COUNT
	.align		4
        /*001c*/ 	.byte	0x03, 0x1b
        /*001e*/ 	.short	0x00a8


	//----- nvinfo : EIATTR_MERCURY_ISA_VERSION
	.align		4
        /*0020*/ 	.byte	0x03, 0x5f
        /*0022*/ 	.short	0x0101


	//----- nvinfo : EIATTR_VRC_CTA_INIT_COUNT
	.align		4
        /*0024*/ 	.byte	0x02, 0x4a
	.zero		1
	.zero		1


	//----- nvinfo : EIATTR_EXIT_INSTR_OFFSETS
	.align		4
        /*0028*/ 	.byte	0x04, 0x1c
        /*002a*/ 	.short	(.L_256 - .L_255)


	//   ....[0]....
.L_255:
        /*002c*/ 	.word	0x00000010


	//----- nvinfo : EIATTR_MAX_THREADS
	.align		4
.L_256:
        /*0030*/ 	.byte	0x04, 0x05
        /*0032*/ 	.short	(.L_258 - .L_257)
.L_257:
        /*0034*/ 	.word	0x00000180
        /*0038*/ 	.word	0x00000001
        /*003c*/ 	.word	0x00000001


	//----- nvinfo : EIATTR_CBANK_PARAM_SIZE
	.align		4
.L_258:
        /*0040*/ 	.byte	0x03, 0x19
        /*0042*/ 	.short	0x0b80


	//----- nvinfo : EIATTR_PARAM_CBANK
	.align		4
        /*0044*/ 	.byte	0x04, 0x0a
        /*0046*/ 	.short	(.L_260 - .L_259)
	.align		4
.L_259:
        /*0048*/ 	.word	index@(.nv.constant0._ZN7cutlass13device_kernelIN5flash11enable_sm90INS1_16FlashAttnFwdSm90INS1_25CollectiveMainloopFwdSm90ILi2EN4cute5tupleIJNS5_1CILi1EEES8_S8_EEENS6_IJNS7_ILi128EEENS7_ILi96EEENS7_ILi64EEEEEELi256ENS_6half_tEfNS_4arch4Sm90ELb0ELb1ELb0ELb1ELb0ELb1ELb1ELb1ELb0ELb1ELb1ELb0EEENS1_21CollectiveEpilogueFwdINS6_IJSA_NS7_ILi256EEESB_EEES9_SE_SG_Li256ELb1ELb1ELb1ELb0EEENS1_36VarlenDynamicPersistentTileSchedulerILi128ELi96ELi256ELi128ELb1ELb1ELb1ELb1ELb0ELb1EEEEEEEEEvNT_6ParamsE)
        /*004c*/ 	.short	0x0380
        /*004e*/ 	.short	0x0b80


	//----- nvinfo : EIATTR_SW_WAR
	.align		4
.L_260:
        /*0050*/ 	.byte	0x04, 0x36
        /*0052*/ 	.short	(.L_262 - .L_261)
.L_261:
        /*0054*/ 	.word	0x00000008
.L_262:


//--------------------- .nv.info._ZN7cutlass13device_kernelIN5flash11enable_sm90INS1_16FlashAttnFwdSm90INS1_25CollectiveMainloopFwdSm90ILi2EN4cute5tupleIJNS5_1CILi1EEES8_S8_EEENS6_IJNS7_ILi128EEENS7_ILi96EEENS7_ILi64EEEEEELi256ENS_6half_tEfNS_4arch4Sm90ELb1ELb0ELb0ELb0ELb0ELb0ELb0ELb1ELb0ELb1ELb1ELb0EEENS1_21CollectiveEpilogueFwdINS6_IJSA_NS7_ILi256EEESB_EEES9_SE_SG_Li256ELb0ELb1ELb1ELb0EEENS1_19SingleTileSchedulerILb0ELb1ELb1ELi128EEEEEEEEEvNT_6ParamsE --------------------------
	.section	.nv.info._ZN7cutlass13device_kernelIN5flash11enable_sm90INS1_16FlashAttnFwdSm90INS1_25CollectiveMainloopFwdSm90ILi2EN4cute5tupleIJNS5_1CILi1EEES8_S8_EEENS6_IJNS7_ILi128EEENS7_ILi96EEENS7_ILi64EEEEEELi256ENS_6half_tEfNS_4arch4Sm90ELb1ELb0ELb0ELb0ELb0ELb0ELb0ELb1ELb0ELb1ELb1ELb0EEENS1_21CollectiveEpilogueFwdINS6_IJSA_NS7_ILi256EEESB_EEES9_SE_SG_Li256ELb0ELb1ELb1ELb0EEENS1_19SingleTileSchedulerILb0ELb1ELb1ELi128EEEEEEEEEvNT_6ParamsE,"",@"SHT_CUDA_INFO"
	.sectionflags	@""
	.align	4


	//----- nvinfo : EIATTR_CUDA_API_VERSION
	.align		4
        /*0000*/ 	.byte	0x04, 0x37
        /*0002*/ 	.short	(.L_264 - .L_263)
.L_263:
        /*0004*/ 	.word	0x00000082


	//----- nvinfo : EIATTR_KPARAM_INFO
	.align		4
.L_264:
        /*0008*/ 	.byte	0x04, 0x17
        /*000a*/ 	.short	(.L_266 - .L_265)
.L_265:
        /*000c*/ 	.word	0x00000000
        /*0010*/ 	.short	0x0000
        /*0012*/ 	.short	0x0000
        /*0014*/ 	.byte	0x00, 0xf0, 0x01, 0x28


	//----- nvinfo : EIATTR_SPARSE_MMA_MASK
	.align		4
.L_266:
        /*0018*/ 	.byte	0x03, 0x50
        /*001a*/ 	.short	0x0000


	//----- nvinfo : EIATTR_MAXREG_COUNT
	.align		4
        /*001c*/ 	.byte	0x03, 0x1b
        /*001e*/ 	.short	0x00a8


	//----- nvinfo : EIATTR_MERCURY_ISA_VERSION
	.align		4
        /*0020*/ 	.byte	0x03, 0x5f
        /*0022*/ 	.short	0x0101


	//----- nvinfo : EIATTR_VRC_CTA_INIT_COUNT
	.align		4
        /*0024*/ 	.byte	0x02, 0x4a
	.zero		1
	.zero		1


	//----- nvinfo : EIATTR_EXIT_INSTR_OFFSETS
	.align		4
        /*0028*/ 	.byte	0x04, 0x1c
        /*002a*/ 	.short	(.L_268 - .L_267)


	//   ....[0]....
.L_267:
        /*002c*/ 	.word	0x00000010


	//----- nvinfo : EIATTR_MAX_THREADS
	.align		4
.L_268:
        /*0030*/ 	.byte	0x04, 0x05
        /*0032*/ 	.short	(.L_270 - .L_269)
.L_269:
        /*0034*/ 	.word	0x00000180
        /*0038*/ 	.word	0x00000001
        /*003c*/ 	.word	0x00000001


	//----- nvinfo : EIATTR_CBANK_PARAM_SIZE
	.align		4
.L_270:
        /*0040*/ 	.byte	0x03, 0x19
        /*0042*/ 	.short	0x0a00


	//----- nvinfo : EIATTR_PARAM_CBANK
	.align		4
        /*0044*/ 	.byte	0x04, 0x0a
        /*0046*/ 	.short	(.L_272 - .L_271)
	.align		4
.L_271:
        /*0048*/ 	.word	index@(.nv.constant0._ZN7cutlass13device_kernelIN5flash11enable_sm90INS1_16FlashAttnFwdSm90INS1_25CollectiveMainloopFwdSm90ILi2EN4cute5tupleIJNS5_1CILi1EEES8_S8_EEENS6_IJNS7_ILi128EEENS7_ILi96EEENS7_ILi64EEEEEELi256ENS_6half_tEfNS_4arch4Sm90ELb1ELb0ELb0ELb0ELb0ELb0ELb0ELb1ELb0ELb1ELb1ELb0EEENS1_21CollectiveEpilogueFwdINS6_IJSA_NS7_ILi256EEESB_EEES9_SE_SG_Li256ELb0ELb1ELb1ELb0EEENS1_19SingleTileSchedulerILb0ELb1ELb1ELi128EEEEEEEEEvNT_6ParamsE)
        /*004c*/ 	.short	0x0380
        /*004e*/ 	.short	0x0a00


	//----- nvinfo : EIATTR_SW_WAR
	.align		4
.L_272:
        /*0050*/ 	.byte	0x04, 0x36
        /*0052*/ 	.short	(.L_274 - .L_273)
.L_273:
        /*0054*/ 	.word	0x00000008
.L_274:


//--------------------- .nv.info._ZN7cutlass13device_kernelIN5flash11enable_sm90INS1_16FlashAttnFwdSm90INS1_25CollectiveMainloopFwdSm90ILi2EN4cute5tupleIJNS5_1CILi1EEES8_S8_EEENS6_IJNS7_ILi128EEENS7_ILi96EEENS7_ILi64EEEEEELi256ENS_6half_tEfNS_4arch4Sm90ELb1ELb0ELb0ELb0ELb0ELb0ELb1ELb1ELb0ELb1ELb1ELb0EEENS1_21CollectiveEpilogueFwdINS6_IJSA_NS7_ILi256EEESB_EEES9_SE_SG_Li256ELb0ELb1ELb1ELb0EEENS1_19SingleTileSchedulerILb0ELb1ELb1ELi128EEEEEEEEEvNT_6ParamsE --------------------------
	.section	.nv.info._ZN7cutlass13device_kernelIN5flash11enable_sm90INS1_16FlashAttnFwdSm90INS1_25CollectiveMainloopFwdSm90ILi2EN4cute5tupleIJNS5_1CILi1EEES8_S8_EEENS6_IJNS7_ILi128EEENS7_ILi96EEENS7_ILi64EEEEEELi256ENS_6half_tEfNS_4arch4Sm90ELb1ELb0ELb0ELb0ELb0ELb0ELb1ELb1ELb0ELb1ELb1ELb0EEENS1_21CollectiveEpilogueFwdINS6_IJSA_NS7_ILi256EEESB_EEES9_SE_SG_Li256ELb0ELb1ELb1ELb0EEENS1_19SingleTileSchedulerILb0ELb1ELb1ELi128EEEEEEEEEvNT_6ParamsE,"",@"SHT_CUDA_INFO"
	.sectionflags	@""
	.align	4


	//----- nvinfo : EIATTR_CUDA_API_VERSION
	.align		4
        /*0000*/ 	.byte	0x04, 0x37
        /*0002*/ 	.short	(.L_276 - .L_275)
.L_275:
        /*0004*/ 	.word	0x00000082


	//----- nvinfo : EIATTR_KPARAM_INFO
	.align		4
.L_276:
        /*0008*/ 	.byte	0x04, 0x17
        /*000a*/ 	.short	(.L_278 - .L_277)
.L_277:
        /*000c*/ 	.word	0x00000000
        /*0010*/ 	.short	0x0000
        /*0012*/ 	.short	0x0000
        /*0014*/ 	.byte	0x00, 0xf0, 0x01, 0x2c


	//----- nvinfo : EIATTR_SPARSE_MMA_MASK
	.align		4
.L_278:
        /*0018*/ 	.byte	0x03, 0x50
        /*001a*/ 	.short	0x0000


	//----- nvinfo : EIATTR_MAXREG_COUNT
	.align		4
        /*001c*/ 	.byte	0x03, 0x1b
        /*001e*/ 	.short	0x00a8


	//----- nvinfo : EIATTR_MERCURY_ISA_VERSION
	.align		4
        /*0020*/ 	.byte	0x03, 0x5f
        /*0022*/ 	.short	0x0101


	//----- nvinfo : EIATTR_VRC_CTA_INIT_COUNT
	.align		4
        /*0024*/ 	.byte	0x02, 0x4a
	.zero		1
	.zero		1


	//----- nvinfo : EIATTR_EXIT_INSTR_OFFSETS
	.align		4
        /*0028*/ 	.byte	0x04, 0x1c
        /*002a*/ 	.short	(.L_280 - .L_279)


	//   ....[0]....
.L_279:
        /*002c*/ 	.word	0x00000010


	//----- nvinfo : EIATTR_MAX_THREADS
	.align		4
.L_280:
        /*0030*/ 	.byte	0x04, 0x05
        /*0032*/ 	.short	(.L_282 - .L_281)
.L_281:
        /*0034*/ 	.word	0x00000180
        /*0038*/ 	.word	0x00000001
        /*003c*/ 	.word	0x00000001


	//----- nvinfo : EIATTR_CBANK_PARAM_SIZE
	.align		4
.L_282:
        /*0040*/ 	.byte	0x03, 0x19
        /*0042*/ 	.short	0x0b00


	//----- nvinfo : EIATTR_PARAM_CBANK
	.align		4
        /*0044*/ 	.byte	0x04, 0x0a
        /*0046*/ 	.short	(.L_284 - .L_283)
	.align		4
.L_283:
        /*0048*/ 	.word	index@(.nv.constant0._ZN7cutlass13device_kernelIN5flash11enable_sm90INS1_16FlashAttnFwdSm90INS1_25CollectiveMainloopFwdSm90ILi2EN4cute5tupleIJNS5_1CILi1EEES8_S8_EEENS6_IJNS7_ILi128EEENS7_ILi96EEENS7_ILi64EEEEEELi256ENS_6half_tEfNS_4arch4Sm90ELb1ELb0ELb0ELb0ELb0ELb0ELb1ELb1ELb0ELb1ELb1ELb0EEENS1_21CollectiveEpilogueFwdINS6_IJSA_NS7_ILi256EEESB_EEES9_SE_SG_Li256ELb0ELb1ELb1ELb0EEENS1_19SingleTileSchedulerILb0ELb1ELb1ELi128EEEEEEEEEvNT_6ParamsE)
        /*004c*/ 	.short	0x0380
        /*004e*/ 	.short	0x0b00


	//----- nvinfo : EIATTR_SW_WAR
	.align		4
.L_284:
        /*0050*/ 	.byte	0x04, 0x36
        /*0052*/ 	.short	(.L_286 - .L_285)
.L_285:
        /*0054*/ 	.word	0x00000008
.L_286:


//--------------------- .nv.info._ZN7cutlass13device_kernelIN5flash11enable_sm90INS1_16FlashAttnFwdSm90INS1_25CollectiveMainloopFwdSm90ILi2EN4cute5tupleIJNS5_1CILi1EEES8_S8_EEENS6_IJNS7_ILi128EEENS7_ILi96EEENS7_ILi64EEEEEELi256ENS_6half_tEfNS_4arch4Sm90ELb1ELb0ELb0ELb1ELb0ELb0ELb0ELb1ELb0ELb1ELb1ELb0EEENS1_21CollectiveEpilogueFwdINS6_IJSA_NS7_ILi256EEESB_EEES9_SE_SG_Li256ELb1ELb1ELb1ELb0EEENS1_36VarlenDynamicPersistentTileSchedulerILi128ELi96ELi256ELi128ELb1ELb1ELb1ELb1ELb1ELb1EEEEEEEEEvNT_6ParamsE --------------------------
	.section	.nv.info._ZN7cutlass13device_kernelIN5flash11enable_sm90INS1_16FlashAttnFwdSm90INS1_25CollectiveMainloopFwdSm90ILi2EN4cute5tupleIJNS5_1CILi1EEES8_S8_EEENS6_IJNS7_ILi128EEENS7_ILi96EEENS7_ILi64EEEEEELi256ENS_6half_tEfNS_4arch4Sm90ELb1ELb0ELb0ELb1ELb0ELb0ELb0ELb1ELb0ELb1ELb1ELb0EEENS1_21CollectiveEpilogueFwdINS6_IJSA_NS7_ILi256EEESB_EEES9_SE_SG_Li256ELb1ELb1ELb1ELb0EEENS1_36VarlenDynamicPersistentTileSchedulerILi128ELi96ELi256ELi128ELb1ELb1ELb1ELb1ELb1ELb1EEEEEEEEEvNT_6ParamsE,"",@"SHT_CUDA_INFO"
	.sectionflags	@""
	.align	4


	//----- nvinfo : EIATTR_CUDA_API_VERSION
	.align		4
        /*0000*/ 	.byte	0x04, 0x37
        /*0002*/ 	.short	(.L_288 - .L_287)
.L_287:
        /*0004*/ 	.word	0x00000082


	//----- nvinfo : EIATTR_KPARAM_INFO
	.align		4
.L_288:
        /*0008*/ 	.byte	0x04, 0x17
        /*000a*/ 	.short	(.L_290 - .L_289)
.L_289:
        /*000c*/ 	.word	0x00000000
        /*0010*/ 	.short	0x0000
        /*0012*/ 	.short	0x0000
        /*0014*/ 	.byte	0x00, 0xf0, 0x01, 0x2a


	//----- nvinfo : EIATTR_SPARSE_MMA_MASK
	.align		4
.L_290:
        /*0018*/ 	.byte	0x03, 0x50
        /*001a*/ 	.short	0x0000


	//----- nvinfo : EIATTR_MAXREG_COUNT
	.align		4
        /*001c*/ 	.byte	0x03, 0x1b
        /*001e*/ 	.short	0x00a8


	//----- nvinfo : EIATTR_MERCURY_ISA_VERSION
	.align		4
        /*0020*/ 	.byte	0x03, 0x5f
        /*0022*/ 	.short	0x0101


	//----- nvinfo : EIATTR_VRC_CTA_INIT_COUNT
	.align		4
        /*0024*/ 	.byte	0x02, 0x4a
	.zero		1
	.zero		1


	//----- nvinfo : EIATTR_EXIT_INSTR_OFFSETS
	.align		4
        /*0028*/ 	.byte	0x04, 0x1c
        /*002a*/ 	.short	(.L_292 - .L_291)


	//   ....[0]....
.L_291:
        /*002c*/ 	.word	0x00000010


	//----- nvinfo : EIATTR_MAX_THREADS
	.align		4
.L_292:
        /*0030*/ 	.byte	0x04, 0x05
        /*0032*/ 	.short	(.L_294 - .L_293)
.L_293:
        /*0034*/ 	.word	0x00000180
        /*0038*/ 	.word	0x00000001
        /*003c*/ 	.word	0x00000001


	//----- nvinfo : EIATTR_CBANK_PARAM_SIZE
	.align		4
.L_294:
        /*0040*/ 	.byte	0x03, 0x19
        /*0042*/ 	.short	0x0a80


	//----- nvinfo : EIATTR_PARAM_CBANK
	.align		4
        /*0044*/ 	.byte	0x04, 0x0a
        /*0046*/ 	.short	(.L_296 - .L_295)
	.align		4
.L_295:
        /*0048*/ 	.word	index@(.nv.constant0._ZN7cutlass13device_kernelIN5flash11enable_sm90INS1_16FlashAttnFwdSm90INS1_25CollectiveMainloopFwdSm90ILi2EN4cute5tupleIJNS5_1CILi1EEES8_S8_EEENS6_IJNS7_ILi128EEENS7_ILi96EEENS7_ILi64EEEEEELi256ENS_6half_tEfNS_4arch4Sm90ELb1ELb0ELb0ELb1ELb0ELb0ELb0ELb1ELb0ELb1ELb1ELb0EEENS1_21CollectiveEpilogueFwdINS6_IJSA_NS7_ILi256EEESB_EEES9_SE_SG_Li256ELb1ELb1ELb1ELb0EEENS1_36VarlenDynamicPersistentTileSchedulerILi128ELi96ELi256ELi128ELb1ELb1ELb1ELb1ELb1ELb1EEEEEEEEEvNT_6ParamsE)
        /*004c*/ 	.short	0x0380
        /*004e*/ 	.short	0x0a80


	//----- nvinfo : EIATTR_SW_WAR
	.align		4
.L_296:
        /*0050*/ 	.byte	0x04, 0x36
        /*0052*/ 	.short	(.L_298 - .L_297)
.L_297:
        /*0054*/ 	.word	0x00000008
.L_298:


//--------------------- .nv.info._ZN7cutlass13device_kernelIN5flash11enable_sm90INS1_16FlashAttnFwdSm90INS1_25CollectiveMainloopFwdSm90ILi2EN4cute5tupleIJNS5_1CILi1EEES8_S8_EEENS6_IJNS7_ILi128EEENS7_ILi96EEENS7_ILi64EEEEEELi256ENS_6half_tEfNS_4arch4Sm90ELb1ELb0ELb0ELb1ELb0ELb1ELb0ELb1ELb0ELb1ELb1ELb0EEENS1_21CollectiveEpilogueFwdINS6_IJSA_NS7_ILi256EEESB_EEES9_SE_SG_Li256ELb1ELb1ELb1ELb0EEENS1_36VarlenDynamicPersistentTileSchedulerILi128ELi96ELi256ELi128ELb1ELb1ELb1ELb1ELb1ELb1EEEEEEEEEvNT_6ParamsE --------------------------
	.section	.nv.info._ZN7cutlass13device_kernelIN5flash11enable_sm90INS1_16FlashAttnFwdSm90INS1_25CollectiveMainloopFwdSm90ILi2EN4cute5tupleIJNS5_1CILi1EEES8_S8_EEENS6_IJNS7_ILi128EEENS7_ILi96EEENS7_ILi64EEEEEELi256ENS_6half_tEfNS_4arch4Sm90ELb1ELb0ELb0ELb1ELb0ELb1ELb0ELb1ELb0ELb1ELb1ELb0EEENS1_21CollectiveEpilogueFwdINS6_IJSA_NS7_ILi256EEESB_EEES9_SE_SG_Li256ELb1ELb1ELb1ELb0EEENS1_36VarlenDynamicPersistentTileSchedulerILi128ELi96ELi256ELi128ELb1ELb1ELb1ELb1ELb1ELb1EEEEEEEEEvNT_6ParamsE,"",@"SHT_CUDA_INFO"
	.sectionflags	@""
	.align	4


	//----- nvinfo : EIATTR_CUDA_API_VERSION
	.align		4
        /*0000*/ 	.byte	0x04, 0x37
        /*0002*/ 	.short	(.L_300 - .L_299)
.L_299:
        /*0004*/ 	.word	0x00000082


	//----- nvinfo : EIATTR_KPARAM_INFO
	.align		4
.L_300:
        /*0008*/ 	.byte	0x04, 0x17
        /*000a*/ 	.short	(.L_302 - .L_301)
.L_301:
        /*000c*/ 	.word	0x00000000
        /*0010*/ 	.short	0x0000
        /*0012*/ 	.short	0x0000
        /*0014*/ 	.byte	0x00, 0xf0, 0x01, 0x2a


	//----- nvinfo : EIATTR_SPARSE_MMA_MASK
	.align		4
.L_302:
        /*0018*/ 	.byte	0x03, 0x50
        /*001a*/ 	.short	0x0000


	//----- nvinfo : EIATTR_MAXREG_COUNT
	.align		4
        /*001c*/ 	.byte	0x03, 0x1b
        /*001e*/ 	.short	0x00a8


	//----- nvinfo : EIATTR_MERCURY_ISA_VERSION
	.align		4
        /*0020*/ 	.byte	0x03, 0x5f
        /*0022*/ 	.short	0x0101


	//----- nvinfo : EIATTR_VRC_CTA_INIT_COUNT
	.align		4
        /*0024*/ 	.byte	0x02, 0x4a
	.zero		1
	.zero		1


	//----- nvinfo : EIATTR_EXIT_INSTR_OFFSETS
	.align		4
        /*0028*/ 	.byte	0x04, 0x1c
        /*002a*/ 	.short	(.L_304 - .L_303)


	//   ....[0]....
.L_303:
        /*002c*/ 	.word	0x00000010


	//----- nvinfo : EIATTR_MAX_THREADS
	.align		4
.L_304:
        /*0030*/ 	.byte	0x04, 0x05
        /*0032*/ 	.short	(.L_306 - .L_305)
.L_305:
        /*0034*/ 	.word	0x00000180
        /*0038*/ 	.word	0x00000001
        /*003c*/ 	.word	0x00000001


	//----- nvinfo : EIATTR_CBANK_PARAM_SIZE
	.align		4
.L_306:
        /*0040*/ 	.byte	0x03, 0x19
        /*0042*/ 	.short	0x0a80


	//----- nvinfo : EIATTR_PARAM_CBANK
	.align		4
        /*0044*/ 	.byte	0x04, 0x0a
        /*0046*/ 	.short	(.L_308 - .L_307)
	.align		4
.L_307:
        /*0048*/ 	.word	index@(.nv.constant0._ZN7cutlass13device_kernelIN5flash11enable_sm90INS1_16FlashAttnFwdSm90INS1_25CollectiveMainloopFwdSm90ILi2EN4cute5tupleIJNS5_1CILi1EEES8_S8_EEENS6_IJNS7_ILi128EEENS7_ILi96EEENS7_ILi64EEEEEELi256ENS_6half_tEfNS_4arch4Sm90ELb1ELb0ELb0ELb1ELb0ELb1ELb0ELb1ELb0ELb1ELb1ELb0EEENS1_21CollectiveEpilogueFwdINS6_IJSA_NS7_ILi256EEESB_EEES9_SE_SG_Li256ELb1ELb1ELb1ELb0EEENS1_36VarlenDynamicPersistentTileSchedulerILi128ELi96ELi256ELi128ELb1ELb1ELb1ELb1ELb1ELb1EEEEEEEEEvNT_6ParamsE)
        /*004c*/ 	.short	0x0380
        /*004e*/ 	.short	0x0a80


	//----- nvinfo : EIATTR_SW_WAR
	.align		4
.L_308:
        /*0050*/ 	.byte	0x04, 0x36
        /*0052*/ 	.short	(.L_310 - .L_309)
.L_309:
        /*0054*/ 	.word	0x00000008
.L_310:


//--------------------- .nv.info._ZN7cutlass13device_kernelIN5flash11enable_sm90INS1_16FlashAttnFwdSm90INS1_25CollectiveMainloopFwdSm90ILi2EN4cute5tupleIJNS5_1CILi1EEES8_S8_EEENS6_IJNS7_ILi128EEENS7_ILi96EEENS7_ILi64EEEEEELi256ENS_6half_tEfNS_4arch4Sm90ELb1ELb0ELb0ELb1ELb0ELb0ELb1ELb1ELb0ELb1ELb1ELb0EEENS1_21CollectiveEpilogueFwdINS6_IJSA_NS7_ILi256EEESB_EEES9_SE_SG_Li256ELb1ELb1ELb1ELb0EEENS1_36VarlenDynamicPersistentTileSchedulerILi128ELi96ELi256ELi128ELb1ELb1ELb1ELb1ELb1ELb1EEEEEEEEEvNT_6ParamsE --------------------------
	.section	.nv.info._ZN7cutlass13device_kernelIN5flash11enable_sm90INS1_16FlashAttnFwdSm90INS1_25CollectiveMainloopFwdSm90ILi2EN4cute5tupleIJNS5_1CILi1EEES8_S8_EEENS6_IJNS7_ILi128EEENS7_ILi96EEENS7_ILi64EEEEEELi256ENS_6half_tEfNS_4arch4Sm90ELb1ELb0ELb0ELb1ELb0ELb0ELb1ELb1ELb0ELb1ELb1ELb0EEENS1_21CollectiveEpilogueFwdINS6_IJSA_NS7_ILi256EEESB_EEES9_SE_SG_Li256ELb1ELb1ELb1ELb0EEENS1_36VarlenDynamicPersistentTileSchedulerILi128ELi96ELi256ELi128ELb1ELb1ELb1ELb1ELb1ELb1EEEEEEEEEvNT_6ParamsE,"",@"SHT_CUDA_INFO"
	.sectionflags	@""
	.align	4


	//----- nvinfo : EIATTR_CUDA_API_VERSION
	.align		4
        /*0000*/ 	.byte	0x04, 0x37
        /*0002*/ 	.short	(.L_312 - .L_311)
.L_311:
        /*0004*/ 	.word	0x00000082


	//----- nvinfo : EIATTR_KPARAM_INFO
	.align		4
.L_312:
        /*0008*/ 	.byte	0x04, 0x17
        /*000a*/ 	.short	(.L_314 - .L_313)
.L_313:
        /*000c*/ 	.word	0x00000000
        /*0010*/ 	.short	0x0000
        /*0012*/ 	.short	0x0000
        /*0014*/ 	.byte	0x00, 0xf0, 0x01, 0x2e


	//----- nvinfo : EIATTR_SPARSE_MMA_MASK
	.align		4
.L_314:
        /*0018*/ 	.byte	0x03, 0x50
        /*001a*/ 	.short	0x0000


	//----- nvinfo : EIATTR_MAXREG_COUNT
	.align		4
        /*001c*/ 	.byte	0x03, 0x1b
        /*001e*/ 	.short	0x00a8


	//----- nvinfo : EIATTR_MERCURY_ISA_VERSION
	.align		4
        /*0020*/ 	.byte	0x03, 0x5f
        /*0022*/ 	.short	0x0101


	//----- nvinfo : EIATTR_VRC_CTA_INIT_COUNT
	.align		4
        /*0024*/ 	.byte	0x02, 0x4a
	.zero		1
	.zero		1


	//----- nvinfo : EIATTR_EXIT_INSTR_OFFSETS
	.align		4
        /*0028*/ 	.byte	0x04, 0x1c
        /*002a*/ 	.short	(.L_316 - .L_315)


	//   ....[0]....
.L_315:
        /*002c*/ 	.word	0x00000010


	//----- nvinfo : EIATTR_MAX_THREADS
	.align		4
.L_316:
        /*0030*/ 	.byte	0x04, 0x05
        /*0032*/ 	.short	(.L_318 - .L_317)
.L_317:
        /*0034*/ 	.word	0x00000180
        /*0038*/ 	.word	0x00000001
        /*003c*/ 	.word	0x00000001


	//----- nvinfo : EIATTR_CBANK_PARAM_SIZE
	.align		4
.L_318:
        /*0040*/ 	.byte	0x03, 0x19
        /*0042*/ 	.short	0x0b80


	//----- nvinfo : EIATTR_PARAM_CBANK
	.align		4
        /*0044*/ 	.byte	0x04, 0x0a
        /*0046*/ 	.short	(.L_320 - .L_319)
	.align		4
.L_319:
        /*0048*/ 	.word	index@(.nv.constant0._ZN7cutlass13device_kernelIN5flash11enable_sm90INS1_16FlashAttnFwdSm90INS1_25CollectiveMainloopFwdSm90ILi2EN4cute5tupleIJNS5_1CILi1EEES8_S8_EEENS6_IJNS7_ILi128EEENS7_ILi96EEENS7_ILi64EEEEEELi256ENS_6half_tEfNS_4arch4Sm90ELb1ELb0ELb0ELb1ELb0ELb0ELb1ELb1ELb0ELb1ELb1ELb0EEENS1_21CollectiveEpilogueFwdINS6_IJSA_NS7_ILi256EEESB_EEES9_SE_SG_Li256ELb1ELb1ELb1ELb0EEENS1_36VarlenDynamicPersistentTileSchedulerILi128ELi96ELi256ELi128ELb1ELb1ELb1ELb1ELb1ELb1EEEEEEEEEvNT_6ParamsE)
        /*004c*/ 	.short	0x0380
        /*004e*/ 	.short	0x0b80


	//----- nvinfo : EIATTR_SW_WAR
	.align		4
.L_320:
        /*0050*/ 	.byte	0x04, 0x36
        /*0052*/ 	.short	(.L_322 - .L_321)
.L_321:
        /*0054*/ 	.word	0x00000008
.L_322:


//--------------------- .nv.info._ZN7cutlass13device_kernelIN5flash11enable_sm90INS1_16FlashAttnFwdSm90INS1_25CollectiveMainloopFwdSm90ILi2EN4cute5tupleIJNS5_1CILi1EEES8_S8_EEENS6_IJNS7_ILi128EEENS7_ILi96EEENS7_ILi64EEEEEELi256ENS_6half_tEfNS_4arch4Sm90ELb1ELb0ELb0ELb1ELb0ELb1ELb1ELb1ELb0ELb1ELb1ELb0EEENS1_21CollectiveEpilogueFwdINS6_IJSA_NS7_ILi256EEESB_EEES9_SE_SG_Li256ELb1ELb1ELb1ELb0EEENS1_36VarlenDynamicPersistentTileSchedulerILi128ELi96ELi256ELi128ELb1ELb1ELb1ELb1ELb1ELb1EEEEEEEEEvNT_6ParamsE --------------------------
	.section	.nv.info._ZN7cutlass13device_kernelIN5flash11enable_sm90INS1_16FlashAttnFwdSm90INS1_25CollectiveMainloopFwdSm90ILi2EN4cute5tupleIJNS5_1CILi1EEES8_S8_EEENS6_IJNS7_ILi128EEENS7_ILi96EEENS7_ILi64EEEEEELi256ENS_6half_tEfNS_4arch4Sm90ELb1ELb0ELb0ELb1ELb0ELb1ELb1ELb1ELb0ELb1ELb1ELb0EEENS1_21CollectiveEpilogueFwdINS6_IJSA_NS7_ILi256EEESB_EEES9_SE_SG_Li256ELb1ELb1ELb1ELb0EEENS1_36VarlenDynamicPersistentTileSchedulerILi128ELi96ELi256ELi128ELb1ELb1ELb1ELb1ELb1ELb1EEEEEEEEEvNT_6ParamsE,"",@"SHT_CUDA_INFO"
	.sectionflags	@""
	.align	4


	//----- nvinfo : EIATTR_CUDA_API_VERSION
	.align		4
        /*0000*/ 	.byte	0x04, 0x37
        /*0002*/ 	.short	(.L_324 - .L_323)
.L_323:
        /*0004*/ 	.word	0x00000082


	//----- nvinfo : EIATTR_KPARAM_INFO
	.align		4
.L_324:
        /*0008*/ 	.byte	0x04, 0x17
        /*000a*/ 	.short	(.L_326 - .L_325)
.L_325:
        /*000c*/ 	.word	0x00000000
        /*0010*/ 	.short	0x0000
        /*0012*/ 	.short	0x0000
        /*0014*/ 	.byte	0x00, 0xf0, 0x01, 0x2e


	//----- nvinfo : EIATTR_SPARSE_MMA_MASK
	.align		4
.L_326:
        /*0018*/ 	.byte	0x03, 0x50
        /*001a*/ 	.short	0x0000


	//----- nvinfo : EIATTR_MAXREG_COUNT
	.align		4
        /*001c*/ 	.byte	0x03, 0x1b
        /*001e*/ 	.short	0x00a8


	//----- nvinfo : EIATTR_MERCURY_ISA_VERSION
	.align		4
        /*0020*/ 	.byte	0x03, 0x5f
        /*0022*/ 	.short	0x0101


	//----- nvinfo : EIATTR_VRC_CTA_INIT_COUNT
	.align		4
        /*0024*/ 	.byte	0x02, 0x4a
	.zero		1
	.zero		1


	//----- nvinfo : EIATTR_EXIT_INSTR_OFFSETS
	.align		4
        /*0028*/ 	.byte	0x04, 0x1c
        /*002a*/ 	.short	(.L_328 - .L_327)


	//   ....[0]....
.L_327:
        /*002c*/ 	.word	0x00000010


	//----- nvinfo : EIATTR_MAX_THREADS
	.align		4
.L_328:
        /*0030*/ 	.byte	0x04, 0x05
        /*0032*/ 	.short	(.L_330 - .L_329)
.L_329:
        /*0034*/ 	.word	0x00000180
        /*0038*/ 	.word	0x00000001
        /*003c*/ 	.word	0x00000001


	//----- nvinfo : EIATTR_CBANK_PARAM_SIZE
	.align		4
.L_330:
        /*0040*/ 	.byte	0x03, 0x19
        /*0042*/ 	.short	0x0b80


	//----- nvinfo : EIATTR_PARAM_CBANK
	.align		4
        /*0044*/ 	.byte	0x04, 0x0a
        /*0046*/ 	.short	(.L_332 - .L_331)
	.align		4
.L_331:
        /*0048*/ 	.word	index@(.nv.constant0._ZN7cutlass13device_kernelIN5flash11enable_sm90INS1_16FlashAttnFwdSm90INS1_25CollectiveMainloopFwdSm90ILi2EN4cute5tupleIJNS5_1CILi1EEES8_S8_EEENS6_IJNS7_ILi128EEENS7_ILi96EEENS7_ILi64EEEEEELi256ENS_6half_tEfNS_4arch4Sm90ELb1ELb0ELb0ELb1ELb0ELb1ELb1ELb1ELb0ELb1ELb1ELb0EEENS1_21CollectiveEpilogueFwdINS6_IJSA_NS7_ILi256EEESB_EEES9_SE_SG_Li256ELb1ELb1ELb1ELb0EEENS1_36VarlenDynamicPersistentTileSchedulerILi128ELi96ELi256ELi128ELb1ELb1ELb1ELb1ELb1ELb1EEEEEEEEEvNT_6ParamsE)
        /*004c*/ 	.short	0x0380
        /*004e*/ 	.short	0x0b80


	//----- nvinfo : EIATTR_SW_WAR
	.align		4
.L_332:
        /*0050*/ 	.byte	0x04, 0x36
        /*0052*/ 	.short	(.L_334 - .L_333)
.L_333:
        /*0054*/ 	.word	0x00000008
.L_334:


//--------------------- .nv.callgraph             --------------------------
	.section	.nv.callgraph,"",@"SHT_CUDA_CALLGRAPH"
	.align	4
	.sectionentsize	8
	.align		4
        /*0000*/ 	.word	0x00000000
	.align		4
        /*0004*/ 	.word	0xffffffff
	.align		4
        /*0008*/ 	.word	0x00000000
	.align		4
        /*000c*/ 	.word	0xfffffffe
	.align		4
        /*0010*/ 	.word	0x00000000
	.align		4
        /*0014*/ 	.word	0xfffffffd
	.align		4
        /*0018*/ 	.word	0x00000000
	.align		4
        /*001c*/ 	.word	0xfffffffc


//--------------------- .nv.constant4             --------------------------
	.section	.nv.constant4,"a",@progbits
	.align	8
	.align		8
.nv.constant4:
        /*0000*/ 	.dword	_ZN75_INTERNAL_46609997_39_flash_fwd_hdim64_256_fp16_split_sm90_cu_e763cb1e_32874cuda3std3__45__cpo5beginE
	.align		8
        /*0008*/ 	.dword	_ZN75_INTERNAL_46609997_39_flash_fwd_hdim64_256_fp16_split_sm90_cu_e763cb1e_32874cuda3std3__45__cpo3endE
	.align		8
        /*0010*/ 	.dword	_ZN75_INTERNAL_46609997_39_flash_fwd_hdim64_256_fp16_split_sm90_cu_e763cb1e_32874cuda3std3__45__cpo6cbeginE
	.align		8
        /*0018*/ 	.dword	_ZN75_INTERNAL_46609997_39_flash_fwd_hdim64_256_fp16_split_sm90_cu_e763cb1e_32874cuda3std3__45__cpo4cendE
	.align		8
        /*0020*/ 	.dword	_ZN75_INTERNAL_46609997_39_flash_fwd_hdim64_256_fp16_split_sm90_cu_e763cb1e_32874cuda3std3__477_GLOBAL__N__46609997_39_flash_fwd_hdim64_256_fp16_split_sm90_cu_e763cb1e_32876ignoreE
	.align		8
        /*0028*/ 	.dword	_ZN75_INTERNAL_46609997_39_flash_fwd_hdim64_256_fp16_split_sm90_cu_e763cb1e_32874cuda3std3__419piecewise_constructE
	.align		8
        /*0030*/ 	.dword	_ZN75_INTERNAL_46609997_39_flash_fwd_hdim64_256_fp16_split_sm90_cu_e763cb1e_32874cuda3std3__48in_placeE
	.align		8
        /*0038*/ 	.dword	_ZN75_INTERNAL_46609997_39_flash_fwd_hdim64_256_fp16_split_sm90_cu_e763cb1e_32874cuda3std6ranges3__45__cpo4swapE
	.align		8
        /*0040*/ 	.dword	_ZN75_INTERNAL_46609997_39_flash_fwd_hdim64_256_fp16_split_sm90_cu_e763cb1e_32874cuda3std6ranges3__45__cpo9iter_moveE
	.align		8
        /*0048*/ 	.dword	_ZN75_INTERNAL_46609997_39_flash_fwd_hdim64_256_fp16_split_sm90_cu_e763cb1e_32874cute7productE
	.align		8
        /*0050*/ 	.dword	_ZN75_INTERNAL_46609997_39_flash_fwd_hdim64_256_fp16_split_sm90_cu_e763cb1e_32874cute1_E


//--------------------- .text._ZN7cutlass13device_kernelIN5flash11enable_sm90INS1_16FlashAttnFwdSm90INS1_25CollectiveMainloopFwdSm90ILi2EN4cute5tupleIJNS5_1CILi1EEES8_S8_EEENS6_IJNS7_ILi128EEENS7_ILi96EEENS7_ILi64EEEEEELi256ENS_6half_tEfNS_4arch4Sm90ELb0ELb0ELb0ELb0ELb0ELb0ELb0ELb1ELb0ELb1ELb1ELb0EEENS1_21CollectiveEpilogueFwdINS6_IJSA_NS7_ILi256EEESB_EEES9_SE_SG_Li256ELb0ELb1ELb1ELb0EEENS1_19SingleTileSchedulerILb0ELb1ELb1ELi128EEEEEEEEEvNT_6ParamsE --------------------------
	.section	.text._ZN7cutlass13device_kernelIN5flash11enable_sm90INS1_16FlashAttnFwdSm90INS1_25CollectiveMainloopFwdSm90ILi2EN4cute5tupleIJNS5_1CILi1EEES8_S8_EEENS6_IJNS7_ILi128EEENS7_ILi96EEENS7_ILi64EEEEEELi256ENS_6half_tEfNS_4arch4Sm90ELb0ELb0ELb0ELb0ELb0ELb0ELb0ELb1ELb0ELb1ELb1ELb0EEENS1_21CollectiveEpilogueFwdINS6_IJSA_NS7_ILi256EEESB_EEES9_SE_SG_Li256ELb0ELb1ELb1ELb0EEENS1_19SingleTileSchedulerILb0ELb1ELb1ELi128EEEEEEEEEvNT_6ParamsE,"ax",@progbits
	.align	128
.text._ZN7cutlass13device_kernelIN5flash11enable_sm90INS1_16FlashAttnFwdSm90INS1_25CollectiveMainloopFwdSm90ILi2EN4cute5tupleIJNS5_1CILi1EEES8_S8_EEENS6_IJNS7_ILi128EEENS7_ILi96EEENS7_ILi64EEEEEELi256ENS_6half_tEfNS_4arch4Sm90ELb0ELb0ELb0ELb0ELb0ELb0ELb0ELb1ELb0ELb1ELb1ELb0EEENS1_21CollectiveEpilogueFwdINS6_IJSA_NS7_ILi256EEESB_EEES9_SE_SG_Li256ELb0ELb1ELb1ELb0EEENS1_19SingleTileSchedulerILb0ELb1ELb1ELi128EEEEEEEEEvNT_6ParamsE:
        .type           _ZN7cutlass13device_kernelIN5flash11enable_sm90INS1_16FlashAttnFwdSm90INS1_25CollectiveMainloopFwdSm90ILi2EN4cute5tupleIJNS5_1CILi1EEES8_S8_EEENS6_IJNS7_ILi128EEENS7_ILi96EEENS7_ILi64EEEEEELi256ENS_6half_tEfNS_4arch4Sm90ELb0ELb0ELb0ELb0ELb0ELb0ELb0ELb1ELb0ELb1ELb1ELb0EEENS1_21CollectiveEpilogueFwdINS6_IJSA_NS7_ILi256EEESB_EEES9_SE_SG_Li256ELb0ELb1ELb1ELb0EEENS1_19SingleTileSchedulerILb0ELb1ELb1ELi128EEEEEEEEEvNT_6ParamsE,@function
        .size           _ZN7cutlass13device_kernelIN5flash11enable_sm90INS1_16FlashAttnFwdSm90INS1_25CollectiveMainloopFwdSm90ILi2EN4cute5tupleIJNS5_1CILi1EEES8_S8_EEENS6_IJNS7_ILi128EEENS7_ILi96EEENS7_ILi64EEEEEELi256ENS_6half_tEfNS_4arch4Sm90ELb0ELb0ELb0ELb0ELb0ELb0ELb0ELb1ELb0ELb1ELb1ELb0EEENS1_21CollectiveEpilogueFwdINS6_IJSA_NS7_ILi256EEESB_EEES9_SE_SG_Li256ELb0ELb1ELb1ELb0EEENS1_19SingleTileSchedulerILb0ELb1ELb1ELi128EEEEEEEEEvNT_6ParamsE,(.L_x_18 - _ZN7cutlass13device_kernelIN5flash11enable_sm90INS1_16FlashAttnFwdSm90INS1_25CollectiveMainloopFwdSm90ILi2EN4cute5tupleIJNS5_1CILi1EEES8_S8_EEENS6_IJNS7_ILi128EEENS7_ILi96EEENS7_ILi64EEEEEELi256ENS_6half_tEfNS_4arch4Sm90ELb0ELb0ELb0ELb0ELb0ELb0ELb0ELb1ELb0ELb1ELb1ELb0EEENS1_21CollectiveEpilogueFwdINS6_IJSA_NS7_ILi256EEESB_EEES9_SE_SG_Li256ELb0ELb1ELb1ELb0EEENS1_19SingleTileSchedulerILb0ELb1ELb1ELi128EEEEEEEEEvNT_6ParamsE)
        .other          _ZN7cutlass13device_kernelIN5flash11enable_sm90INS1_16FlashAttnFwdSm90INS1_25CollectiveMainloopFwdSm90ILi2EN4cute5tupleIJNS5_1CILi1EEES8_S8_EEENS6_IJNS7_ILi128EEENS7_ILi96EEENS7_ILi64EEEEEELi256ENS_6half_tEfNS_4arch4Sm90ELb0ELb0ELb0ELb0ELb0ELb0ELb0ELb1ELb0ELb1ELb1ELb0EEENS1_21CollectiveEpilogueFwdINS6_IJSA_NS7_ILi256EEESB_EEES9_SE_SG_Li256ELb0ELb1ELb1ELb0EEENS1_19SingleTileSchedulerILb0ELb1ELb1ELi128EEEEEEEEEvNT_6ParamsE,@"STO_CUDA_ENTRY STV_DEFAULT"
_ZN7cutlass13device_kernelIN5flash11enable_sm90INS1_16FlashAttnFwdSm90INS1_25CollectiveMainloopFwdSm90ILi2EN4cute5tupleIJNS5_1CILi1EEES8_S8_EEENS6_IJNS7_ILi128EEENS7_ILi96EEENS7_ILi64EEEEEELi256ENS_6half_tEfNS_4arch4Sm90ELb0ELb0ELb0ELb0ELb0ELb0ELb0ELb1ELb0ELb1ELb1ELb0EEENS1_21CollectiveEpilogueFwdINS6_IJSA_NS7_ILi256EEESB_EEES9_SE_SG_Li256ELb0ELb1ELb1ELb0EEENS1_19SingleTileSchedulerILb0ELb1ELb1ELi128EEEEEEEEEvNT_6ParamsE:
[----:B------:R-:W-:Y:S01]  /*0000*/  LDC R1, c[0x0][0x37c] ;  /* 0x0000df00ff017b82 */ /* 0x000fe20000000800 */
[----:B------:R-:W-:Y:S05]  /*0010*/  EXIT ;  /* 0x000000000000794d */ /* 0x000fea0003800000 */
.L_x_0:
[----:B------:R-:W-:-:S00]  /*0020*/  BRA `(.L_x_0) ;  /* 0xfffffffc00fc7947 */ /* 0x000fc0000383ffff */
[----:B------:R-:W-:-:S00]  /*0030*/  NOP ;  /* 0x0000000000007918 */ /* 0x000fc00000000000 */
        /* <DEDUP_REMOVED lines=12> */
.L_x_18:


//--------------------- .text._ZN7cutlass13device_kernelIN5flash11enable_sm90INS1_16FlashAttnFwdSm90INS1_25CollectiveMainloopFwdSm90ILi2EN4cute5tupleIJNS5_1CILi1EEES8_S8_EEENS6_IJNS7_ILi128EEENS7_ILi96EEENS7_ILi64EEEEEELi256ENS_6half_tEfNS_4arch4Sm90ELb0ELb0ELb0ELb0ELb0ELb0ELb1ELb1ELb0ELb1ELb1ELb0EEENS1_21CollectiveEpilogueFwdINS6_IJSA_NS7_ILi256EEESB_EEES9_SE_SG_Li256ELb0ELb1ELb1ELb0EEENS1_19SingleTileSchedulerILb0ELb1ELb1ELi128EEEEEEEEEvNT_6ParamsE --------------------------
	.section	.text._ZN7cutlass13device_kernelIN5flash11enable_sm90INS1_16FlashAttnFwdSm90INS1_25CollectiveMainloopFwdSm90ILi2EN4cute5tupleIJNS5_1CILi1EEES8_S8_EEENS6_IJNS7_ILi128EEENS7_ILi96EEENS7_ILi64EEEEEELi256ENS_6half_tEfNS_4arch4Sm90ELb0ELb0ELb0ELb0ELb0ELb0ELb1ELb1ELb0ELb1ELb1ELb0EEENS1_21CollectiveEpilogueFwdINS6_IJSA_NS7_ILi256EEESB_EEES9_SE_SG_Li256ELb0ELb1ELb1ELb0EEENS1_19SingleTileSchedulerILb0ELb1ELb1ELi128EEEEEEEEEvNT_6ParamsE,"ax",@progbits
	.align	128
.text._ZN7cutlass13device_kernelIN5flash11enable_sm90INS1_16FlashAttnFwdSm90INS1_25CollectiveMainloopFwdSm90ILi2EN4cute5tupleIJNS5_1CILi1EEES8_S8_EEENS6_IJNS7_ILi128EEENS7_ILi96EEENS7_ILi64EEEEEELi256ENS_6half_tEfNS_4arch4Sm90ELb0ELb0ELb0ELb0ELb0ELb0ELb1ELb1ELb0ELb1ELb1ELb0EEENS1_21CollectiveEpilogueFwdINS6_IJSA_NS7_ILi256EEESB_EEES9_SE_SG_Li256ELb0ELb1ELb1ELb0EEENS1_19SingleTileSchedulerILb0ELb1ELb1ELi128EEEEEEEEEvNT_6ParamsE:
        .type           _ZN7cutlass13device_kernelIN5flash11enable_sm90INS1_16FlashAttnFwdSm90INS1_25CollectiveMainloopFwdSm90ILi2EN4cute5tupleIJNS5_1CILi1EEES8_S8_EEENS6_IJNS7_ILi128EEENS7_ILi96EEENS7_ILi64EEEEEELi256ENS_6half_tEfNS_4arch4Sm90ELb0ELb0ELb0ELb0ELb0ELb0ELb1ELb1ELb0ELb1ELb1ELb0EEENS1_21CollectiveEpilogueFwdINS6_IJSA_NS7_ILi256EEESB_EEES9_SE_SG_Li256ELb0ELb1ELb1ELb0EEENS1_19SingleTileSchedulerILb0ELb1ELb1ELi128EEEEEEEEEvNT_6ParamsE,@function
        .size           _ZN7cutlass13device_kernelIN5flash11enable_sm90INS1_16FlashAttnFwdSm90INS1_25CollectiveMainloopFwdSm90ILi2EN4cute5tupleIJNS5_1CILi1EEES8_S8_EEENS6_IJNS7_ILi128EEENS7_ILi96EEENS7_ILi64EEEEEELi256ENS_6half_tEfNS_4arch4Sm90ELb0ELb0ELb0ELb0ELb0ELb0ELb1ELb1ELb0ELb1ELb1ELb0EEENS1_21CollectiveEpilogueFwdINS6_IJSA_NS7_ILi256EEESB_EEES9_SE_SG_Li256ELb0ELb1ELb1ELb0EEENS1_19SingleTileSchedulerILb0ELb1ELb1ELi128EEEEEEEEEvNT_6ParamsE,(.L_x_19 - _ZN7cutlass13device_kernelIN5flash11enable_sm90INS1_16FlashAttnFwdSm90INS1_25CollectiveMainloopFwdSm90ILi2EN4cute5tupleIJNS5_1CILi1EEES8_S8_EEENS6_IJNS7_ILi128EEENS7_ILi96EEENS7_ILi64EEEEEELi256ENS_6half_tEfNS_4arch4Sm90ELb0ELb0ELb0ELb0ELb0ELb0ELb1ELb1ELb0ELb1ELb1ELb0EEENS1_21CollectiveEpilogueFwdINS6_IJSA_NS7_ILi256EEESB_EEES9_SE_SG_Li256ELb0ELb1ELb1ELb0EEENS1_19SingleTileSchedulerILb0ELb1ELb1ELi128EEEEEEEEEvNT_6ParamsE)
        .other          _ZN7cutlass13device_kernelIN5flash11enable_sm90INS1_16FlashAttnFwdSm90INS1_25CollectiveMainloopFwdSm90ILi2EN4cute5tupleIJNS5_1CILi1EEES8_S8_EEENS6_IJNS7_ILi128EEENS7_ILi96EEENS7_ILi64EEEEEELi256ENS_6half_tEfNS_4arch4Sm90ELb0ELb0ELb0ELb0ELb0ELb0ELb1ELb1ELb0ELb1ELb1ELb0EEENS1_21CollectiveEpilogueFwdINS6_IJSA_NS7_ILi256EEESB_EEES9_SE_SG_Li256ELb0ELb1ELb1ELb0EEENS1_19SingleTileSchedulerILb0ELb1ELb1ELi128EEEEEEEEEvNT_6ParamsE,@"STO_CUDA_ENTRY STV_DEFAULT"
_ZN7cutlass13device_kernelIN5flash11enable_sm90INS1_16FlashAttnFwdSm90INS1_25CollectiveMainloopFwdSm90ILi2EN4cute5tupleIJNS5_1CILi1EEES8_S8_EEENS6_IJNS7_ILi128EEENS7_ILi96EEENS7_ILi64EEEEEELi256ENS_6half_tEfNS_4arch4Sm90ELb0ELb0ELb0ELb0ELb0ELb0ELb1ELb1ELb0ELb1ELb1ELb0EEENS1_21CollectiveEpilogueFwdINS6_IJSA_NS7_ILi256EEESB_EEES9_SE_SG_Li256ELb0ELb1ELb1ELb0EEENS1_19SingleTileSchedulerILb0ELb1ELb1ELi128EEEEEEEEEvNT_6ParamsE:
[----:B------:R-:W-:Y:S01]  /*0000*/  LDC R1, c[0x0][0x37c] ;  /* 0x0000df00ff017b82 */ /* 0x000fe20000000800 */
[----:B------:R-:W-:Y:S05]  /*0010*/  EXIT ;  /* 0x000000000000794d */ /* 0x000fea0003800000 */
.L_x_1:
        /* <DEDUP_REMOVED lines=14> */
.L_x_19:


//--------------------- .text._ZN7cutlass13device_kernelIN5flash11enable_sm90INS1_16FlashAttnFwdSm90INS1_25CollectiveMainloopFwdSm90ILi2EN4cute5tupleIJNS5_1CILi1EEES8_S8_EEENS6_IJNS7_ILi128EEENS7_ILi96EEENS7_ILi64EEEEEELi256ENS_6half_tEfNS_4arch4Sm90ELb0ELb0ELb0ELb1ELb0ELb0ELb0ELb1ELb0ELb1ELb1ELb0EEENS1_21CollectiveEpilogueFwdINS6_IJSA_NS7_ILi256EEESB_EEES9_SE_SG_Li256ELb1ELb1ELb1ELb0EEENS1_36VarlenDynamicPersistentTileSchedulerILi128ELi96ELi256ELi128ELb1ELb1ELb1ELb0ELb1ELb1EEEEEEEEEvNT_6ParamsE --------------------------
	.section	.text._ZN7cutlass13device_kernelIN5flash11enable_sm90INS1_16FlashAttnFwdSm90INS1_25CollectiveMainloopFwdSm90ILi2EN4cute5tupleIJNS5_1CILi1EEES8_S8_EEENS6_IJNS7_ILi128EEENS7_ILi96EEENS7_ILi64EEEEEELi256ENS_6half_tEfNS_4arch4Sm90ELb0ELb0ELb0ELb1ELb0ELb0ELb0ELb1ELb0ELb1ELb1ELb0EEENS1_21CollectiveEpilogueFwdINS6_IJSA_NS7_ILi256EEESB_EEES9_SE_SG_Li256ELb1ELb1ELb1ELb0EEENS1_36VarlenDynamicPersistentTileSchedulerILi128ELi96ELi256ELi128ELb1ELb1ELb1ELb0ELb1ELb1EEEEEEEEEvNT_6ParamsE,"ax",@progbits
	.align	128
.text._ZN7cutlass13device_kernelIN5flash11enable_sm90INS1_16FlashAttnFwdSm90INS1_25CollectiveMainloopFwdSm90ILi2EN4cute5tupleIJNS5_1CILi1EEES8_S8_EEENS6_IJNS7_ILi128EEENS7_ILi96EEENS7_ILi64EEEEEELi256ENS_6half_tEfNS_4arch4Sm90ELb0ELb0ELb0ELb1ELb0ELb0ELb0ELb1ELb0ELb1ELb1ELb0EEENS1_21CollectiveEpilogueFwdINS6_IJSA_NS7_ILi256EEESB_EEES9_SE_SG_Li256ELb1ELb1ELb1ELb0EEENS1_36VarlenDynamicPersistentTileSchedulerILi128ELi96ELi256ELi128ELb1ELb1ELb1ELb0ELb1ELb1EEEEEEEEEvNT_6ParamsE:
        .type           _ZN7cutlass13device_kernelIN5flash11enable_sm90INS1_16FlashAttnFwdSm90INS1_25CollectiveMainloopFwdSm90ILi2EN4cute5tupleIJNS5_1CILi1EEES8_S8_EEENS6_IJNS7_ILi128EEENS7_ILi96EEENS7_ILi64EEEEEELi256ENS_6half_tEfNS_4arch4Sm90ELb0ELb0ELb0ELb1ELb0ELb0ELb0ELb1ELb0ELb1ELb1ELb0EEENS1_21CollectiveEpilogueFwdINS6_IJSA_NS7_ILi256EEESB_EEES9_SE_SG_Li256ELb1ELb1ELb1ELb0EEENS1_36VarlenDynamicPersistentTileSchedulerILi128ELi96ELi256ELi128ELb1ELb1ELb1ELb0ELb1ELb1EEEEEEEEEvNT_6ParamsE,@function
        .size           _ZN7cutlass13device_kernelIN5flash11enable_sm90INS1_16FlashAttnFwdSm90INS1_25CollectiveMainloopFwdSm90ILi2EN4cute5tupleIJNS5_1CILi1EEES8_S8_EEENS6_IJNS7_ILi128EEENS7_ILi96EEENS7_ILi64EEEEEELi256ENS_6half_tEfNS_4arch4Sm90ELb0ELb0ELb0ELb1ELb0ELb0ELb0ELb1ELb0ELb1ELb1ELb0EEENS1_21CollectiveEpilogueFwdINS6_IJSA_NS7_ILi256EEESB_EEES9_SE_SG_Li256ELb1ELb1ELb1ELb0EEENS1_36VarlenDynamicPersistentTileSchedulerILi128ELi96ELi256ELi128ELb1ELb1ELb1ELb0ELb1ELb1EEEEEEEEEvNT_6ParamsE,(.L_x_20 - _ZN7cutlass13device_kernelIN5flash11enable_sm90INS1_16FlashAttnFwdSm90INS1_25CollectiveMainloopFwdSm90ILi2EN4cute5tupleIJNS5_1CILi1EEES8_S8_EEENS6_IJNS7_ILi128EEENS7_ILi96EEENS7_ILi64EEEEEELi256ENS_6half_tEfNS_4arch4Sm90ELb0ELb0ELb0ELb1ELb0ELb0ELb0ELb1ELb0ELb1ELb1ELb0EEENS1_21CollectiveEpilogueFwdINS6_IJSA_NS7_ILi256EEESB_EEES9_SE_SG_Li256ELb1ELb1ELb1ELb0EEENS1_36VarlenDynamicPersistentTileSchedulerILi128ELi96ELi256ELi128ELb1ELb1ELb1ELb0ELb1ELb1EEEEEEEEEvNT_6ParamsE)
        .other          _ZN7cutlass13device_kernelIN5flash11enable_sm90INS1_16FlashAttnFwdSm90INS1_25CollectiveMainloopFwdSm90ILi2EN4cute5tupleIJNS5_1CILi1EEES8_S8_EEENS6_IJNS7_ILi128EEENS7_ILi96EEENS7_ILi64EEEEEELi256ENS_6half_tEfNS_4arch4Sm90ELb0ELb0ELb0ELb1ELb0ELb0ELb0ELb1ELb0ELb1ELb1ELb0EEENS1_21CollectiveEpilogueFwdINS6_IJSA_NS7_ILi256EEESB_EEES9_SE_SG_Li256ELb1ELb1ELb1ELb0EEENS1_36VarlenDynamicPersistentTileSchedulerILi128ELi96ELi256ELi128ELb1ELb1ELb1ELb0ELb1ELb1EEEEEEEEEvNT_6ParamsE,@"STO_CUDA_ENTRY STV_DEFAULT"
_ZN7cutlass13device_kernelIN5flash11enable_sm90INS1_16FlashAttnFwdSm90INS1_25CollectiveMainloopFwdSm90ILi2EN4cute5tupleIJNS5_1CILi1EEES8_S8_EEENS6_IJNS7_ILi128EEENS7_ILi96EEENS7_ILi64EEEEEELi256ENS_6half_tEfNS_4arch4Sm90ELb0ELb0ELb0ELb1ELb0ELb0ELb0ELb1ELb0ELb1ELb1ELb0EEENS1_21CollectiveEpilogueFwdINS6_IJSA_NS7_ILi256EEESB_EEES9_SE_SG_Li256ELb1ELb1ELb1ELb0EEENS1_36VarlenDynamicPersistentTileSchedulerILi128ELi96ELi256ELi128ELb1ELb1ELb1ELb0ELb1ELb1EEEEEEEEEvNT_6ParamsE:
[----:B------:R-:W-:Y:S01]  /*0000*/  LDC R1, c[0x0][0x37c] ;  /* 0x0000df00ff017b82 */ /* 0x000fe20000000800 */
[----:B------:R-:W-:Y:S05]  /*0010*/  EXIT ;  /* 0x000000000000794d */ /* 0x000fea0003800000 */
.L_x_2:
        /* <DEDUP_REMOVED lines=14> */
.L_x_20:


//--------------------- .text._ZN7cutlass13device_kernelIN5flash11enable_sm90INS1_16FlashAttnFwdSm90INS1_25CollectiveMainloopFwdSm90ILi2EN4cute5tupleIJNS5_1CILi1EEES8_S8_EEENS6_IJNS7_ILi128EEENS7_ILi96EEENS7_ILi64EEEEEELi256ENS_6half_tEfNS_4arch4Sm90ELb0ELb0ELb0ELb1ELb0ELb1ELb0ELb1ELb0ELb1ELb1ELb0EEENS1_21CollectiveEpilogueFwdINS6_IJSA_NS7_ILi256EEESB_EEES9_SE_SG_Li256ELb1ELb1ELb1ELb0EEENS1_36VarlenDynamicPersistentTileSchedulerILi128ELi96ELi256ELi128ELb1ELb1ELb1ELb0ELb1ELb1EEEEEEEEEvNT_6ParamsE --------------------------
	.section	.text._ZN7cutlass13device_kernelIN5flash11enable_sm90INS1_16FlashAttnFwdSm90INS1_25CollectiveMainloopFwdSm90ILi2EN4cute5tupleIJNS5_1CILi1EEES8_S8_EEENS6_IJNS7_ILi128EEENS7_ILi96EEENS7_ILi64EEEEEELi256ENS_6half_tEfNS_4arch4Sm90ELb0ELb0ELb0ELb1ELb0ELb1ELb0ELb1ELb0ELb1ELb1ELb0EEENS1_21CollectiveEpilogueFwdINS6_IJSA_NS7_ILi256EEESB_EEES9_SE_SG_Li256ELb1ELb1ELb1ELb0EEENS1_36VarlenDynamicPersistentTileSchedulerILi128ELi96ELi256ELi128ELb1ELb1ELb1ELb0ELb1ELb1EEEEEEEEEvNT_6ParamsE,"ax",@progbits
	.align	128
.text._ZN7cutlass13device_kernelIN5flash11enable_sm90INS1_16FlashAttnFwdSm90INS1_25CollectiveMainloopFwdSm90ILi2EN4cute5tupleIJNS5_1CILi1EEES8_S8_EEENS6_IJNS7_ILi128EEENS7_ILi96EEENS7_ILi64EEEEEELi256ENS_6half_tEfNS_4arch4Sm90ELb0ELb0ELb0ELb1ELb0ELb1ELb0ELb1ELb0ELb1ELb1ELb0EEENS1_21CollectiveEpilogueFwdINS6_IJSA_NS7_ILi256EEESB_EEES9_SE_SG_Li256ELb1ELb1ELb1ELb0EEENS1_36VarlenDynamicPersistentTileSchedulerILi128ELi96ELi256ELi128ELb1ELb1ELb1ELb0ELb1ELb1EEEEEEEEEvNT_6ParamsE:
        .type           _ZN7cutlass13device_kernelIN5flash11enable_sm90INS1_16FlashAttnFwdSm90INS1_25CollectiveMainloopFwdSm90ILi2EN4cute5tupleIJNS5_1CILi1EEES8_S8_EEENS6_IJNS7_ILi128EEENS7_ILi96EEENS7_ILi64EEEEEELi256ENS_6half_tEfNS_4arch4Sm90ELb0ELb0ELb0ELb1ELb0ELb1ELb0ELb1ELb0ELb1ELb1ELb0EEENS1_21CollectiveEpilogueFwdINS6_IJSA_NS7_ILi256EEESB_EEES9_SE_SG_Li256ELb1ELb1ELb1ELb0EEENS1_36VarlenDynamicPersistentTileSchedulerILi128ELi96ELi256ELi128ELb1ELb1ELb1ELb0ELb1ELb1EEEEEEEEEvNT_6ParamsE,@function
        .size           _ZN7cutlass13device_kernelIN5flash11enable_sm90INS1_16FlashAttnFwdSm90INS1_25CollectiveMainloopFwdSm90ILi2EN4cute5tupleIJNS5_1CILi1EEES8_S8_EEENS6_IJNS7_ILi128EEENS7_ILi96EEENS7_ILi64EEEEEELi256ENS_6half_tEfNS_4arch4Sm90ELb0ELb0ELb0ELb1ELb0ELb1ELb0ELb1ELb0ELb1ELb1ELb0EEENS1_21CollectiveEpilogueFwdINS6_IJSA_NS7_ILi256EEESB_EEES9_SE_SG_Li256ELb1ELb1ELb1ELb0EEENS1_36VarlenDynamicPersistentTileSchedulerILi128ELi96ELi256ELi128ELb1ELb1ELb1ELb0ELb1ELb1EEEEEEEEEvNT_6ParamsE,(.L_x_21 - _ZN7cutlass13device_kernelIN5flash11enable_sm90INS1_16FlashAttnFwdSm90INS1_25CollectiveMainloopFwdSm90ILi2EN4cute5tupleIJNS5_1CILi1EEES8_S8_EEENS6_IJNS7_ILi128EEENS7_ILi96EEENS7_ILi64EEEEEELi256ENS_6half_tEfNS_4arch4Sm90ELb0ELb0ELb0ELb1ELb0ELb1ELb0ELb1ELb0ELb1ELb1ELb0EEENS1_21CollectiveEpilogueFwdINS6_IJSA_NS7_ILi256EEESB_EEES9_SE_SG_Li256ELb1ELb1ELb1ELb0EEENS1_36VarlenDynamicPersistentTileSchedulerILi128ELi96ELi256ELi128ELb1ELb1ELb1ELb0ELb1ELb1EEEEEEEEEvNT_6ParamsE)
        .other          _ZN7cutlass13device_kernelIN5flash11enable_sm90INS1_16FlashAttnFwdSm90INS1_25CollectiveMainloopFwdSm90ILi2EN4cute5tupleIJNS5_1CILi1EEES8_S8_EEENS6_IJNS7_ILi128EEENS7_ILi96EEENS7_ILi64EEEEEELi256ENS_6half_tEfNS_4arch4Sm90ELb0ELb0ELb0ELb1ELb0ELb1ELb0ELb1ELb0ELb1ELb1ELb0EEENS1_21CollectiveEpilogueFwdINS6_IJSA_NS7_ILi256EEESB_EEES9_SE_SG_Li256ELb1ELb1ELb1ELb0EEENS1_36VarlenDynamicPersistentTileSchedulerILi128ELi96ELi256ELi128ELb1ELb1ELb1ELb0ELb1ELb1EEEEEEEEEvNT_6ParamsE,@"STO_CUDA_ENTRY STV_DEFAULT"
_ZN7cutlass13device_kernelIN5flash11enable_sm90INS1_16FlashAttnFwdSm90INS1_25CollectiveMainloopFwdSm90ILi2EN4cute5tupleIJNS5_1CILi1EEES8_S8_EEENS6_IJNS7_ILi128EEENS7_ILi96EEENS7_ILi64EEEEEELi256ENS_6half_tEfNS_4arch4Sm90ELb0ELb0ELb0ELb1ELb0ELb1ELb0ELb1ELb0ELb1ELb1ELb0EEENS1_21CollectiveEpilogueFwdINS6_IJSA_NS7_ILi256EEESB_EEES9_SE_SG_Li256ELb1ELb1ELb1ELb0EEENS1_36VarlenDynamicPersistentTileSchedulerILi128ELi96ELi256ELi128ELb1ELb1ELb1ELb0ELb1ELb1EEEEEEEEEvNT_6ParamsE:
[----:B------:R-:W-:Y:S01]  /*0000*/  LDC R1, c[0x0][0x37c] ;  /* 0x0000df00ff017b82 */ /* 0x000fe20000000800 */
[----:B------:R-:W-:Y:S05]  /*0010*/  EXIT ;  /* 0x000000000000794d */ /* 0x000fea0003800000 */
.L_x_3:
        /* <DEDUP_REMOVED lines=14> */
.L_x_21:


//--------------------- .text._ZN7cutlass13device_kernelIN5flash11enable_sm90INS1_16FlashAttnFwdSm90INS1_25CollectiveMainloopFwdSm90ILi2EN4cute5tupleIJNS5_1CILi1EEES8_S8_EEENS6_IJNS7_ILi128EEENS7_ILi96EEENS7_ILi64EEEEEELi256ENS_6half_tEfNS_4arch4Sm90ELb0ELb0ELb0ELb1ELb0ELb0ELb1ELb1ELb0ELb1ELb1ELb0EEENS1_21CollectiveEpilogueFwdINS6_IJSA_NS7_ILi256EEESB_EEES9_SE_SG_Li256ELb1ELb1ELb1ELb0EEENS1_36VarlenDynamicPersistentTileSchedulerILi128ELi96ELi256ELi128ELb1ELb1ELb1ELb0ELb1ELb1EEEEEEEEEvNT_6ParamsE --------------------------
	.section	.text._ZN7cutlass13device_kernelIN5flash11enable_sm90INS1_16FlashAttnFwdSm90INS1_25CollectiveMainloopFwdSm90ILi2EN4cute5tupleIJNS5_1CILi1EEES8_S8_EEENS6_IJNS7_ILi128EEENS7_ILi96EEENS7_ILi64EEEEEELi256ENS_6half_tEfNS_4arch4Sm90ELb0ELb0ELb0ELb1ELb0ELb0ELb1ELb1ELb0ELb1ELb1ELb0EEENS1_21CollectiveEpilogueFwdINS6_IJSA_NS7_ILi256EEESB_EEES9_SE_SG_Li256ELb1ELb1ELb1ELb0EEENS1_36VarlenDynamicPersistentTileSchedulerILi128ELi96ELi256ELi128ELb1ELb1ELb1ELb0ELb1ELb1EEEEEEEEEvNT_6ParamsE,"ax",@progbits
	.align	128
.text._ZN7cutlass13device_kernelIN5flash11enable_sm90INS1_16FlashAttnFwdSm90INS1_25CollectiveMainloopFwdSm90ILi2EN4cute5tupleIJNS5_1CILi1EEES8_S8_EEENS6_IJNS7_ILi128EEENS7_ILi96EEENS7_ILi64EEEEEELi256ENS_6half_tEfNS_4arch4Sm90ELb0ELb0ELb0ELb1ELb0ELb0ELb1ELb1ELb0ELb1ELb1ELb0EEENS1_21CollectiveEpilogueFwdINS6_IJSA_NS7_ILi256EEESB_EEES9_SE_SG_Li256ELb1ELb1ELb1ELb0EEENS1_36VarlenDynamicPersistentTileSchedulerILi128ELi96ELi256ELi128ELb1ELb1ELb1ELb0ELb1ELb1EEEEEEEEEvNT_6ParamsE:
        .type           _ZN7cutlass13device_kernelIN5flash11enable_sm90INS1_16FlashAttnFwdSm90INS1_25CollectiveMainloopFwdSm90ILi2EN4cute5tupleIJNS5_1CILi1EEES8_S8_EEENS6_IJNS7_ILi128EEENS7_ILi96EEENS7_ILi64EEEEEELi256ENS_6half_tEfNS_4arch4Sm90ELb0ELb0ELb0ELb1ELb0ELb0ELb1ELb1ELb0ELb1ELb1ELb0EEENS1_21CollectiveEpilogueFwdINS6_IJSA_NS7_ILi256EEESB_EEES9_SE_SG_Li256ELb1ELb1ELb1ELb0EEENS1_36VarlenDynamicPersistentTileSchedulerILi128ELi96ELi256ELi128ELb1ELb1ELb1ELb0ELb1ELb1EEEEEEEEEvNT_6ParamsE,@function
        .size           _ZN7cutlass13device_kernelIN5flash11enable_sm90INS1_16FlashAttnFwdSm90INS1_25CollectiveMainloopFwdSm90ILi2EN4cute5tupleIJNS5_1CILi1EEES8_S8_EEENS6_IJNS7_ILi128EEENS7_ILi96EEENS7_ILi64EEEEEELi256ENS_6half_tEfNS_4arch4Sm90ELb0ELb0ELb0ELb1ELb0ELb0ELb1ELb1ELb0ELb1ELb1ELb0EEENS1_21CollectiveEpilogueFwdINS6_IJSA_NS7_ILi256EEESB_EEES9_SE_SG_Li256ELb1ELb1ELb1ELb0EEENS1_36VarlenDynamicPersistentTileSchedulerILi128ELi96ELi256ELi128ELb1ELb1ELb1ELb0ELb1ELb1EEEEEEEEEvNT_6ParamsE,(.L_x_22 - _ZN7cutlass13device_kernelIN5flash11enable_sm90INS1_16FlashAttnFwdSm90INS1_25CollectiveMainloopFwdSm90ILi2EN4cute5tupleIJNS5_1CILi1EEES8_S8_EEENS6_IJNS7_ILi128EEENS7_ILi96EEENS7_ILi64EEEEEELi256ENS_6half_tEfNS_4arch4Sm90ELb0ELb0ELb0ELb1ELb0ELb0ELb1ELb1ELb0ELb1ELb1ELb0EEENS1_21CollectiveEpilogueFwdINS6_IJSA_NS7_ILi256EEESB_EEES9_SE_SG_Li256ELb1ELb1ELb1ELb0EEENS1_36VarlenDynamicPersistentTileSchedulerILi128ELi96ELi256ELi128ELb1ELb1ELb1ELb0ELb1ELb1EEEEEEEEEvNT_6ParamsE)
        .other          _ZN7cutlass13device_kernelIN5flash11enable_sm90INS1_16FlashAttnFwdSm90INS1_25CollectiveMainloopFwdSm90ILi2EN4cute5tupleIJNS5_1CILi1EEES8_S8_EEENS6_IJNS7_ILi128EEENS7_ILi96EEENS7_ILi64EEEEEELi256ENS_6half_tEfNS_4arch4Sm90ELb0ELb0ELb0ELb1ELb0ELb0ELb1ELb1ELb0ELb1ELb1ELb0EEENS1_21CollectiveEpilogueFwdINS6_IJSA_NS7_ILi256EEESB_EEES9_SE_SG_Li256ELb1ELb1ELb1ELb0EEENS1_36VarlenDynamicPersistentTileSchedulerILi128ELi96ELi256ELi128ELb1ELb1ELb1ELb0ELb1ELb1EEEEEEEEEvNT_6ParamsE,@"STO_CUDA_ENTRY STV_DEFAULT"
_ZN7cutlass13device_kernelIN5flash11enable_sm90INS1_16FlashAttnFwdSm90INS1_25CollectiveMainloopFwdSm90ILi2EN4cute5tupleIJNS5_1CILi1EEES8_S8_EEENS6_IJNS7_ILi128EEENS7_ILi96EEENS7_ILi64EEEEEELi256ENS_6half_tEfNS_4arch4Sm90ELb0ELb0ELb0ELb1ELb0ELb0ELb1ELb1ELb0ELb1ELb1ELb0EEENS1_21CollectiveEpilogueFwdINS6_IJSA_NS7_ILi256EEESB_EEES9_SE_SG_Li256ELb1ELb1ELb1ELb0EEENS1_36VarlenDynamicPersistentTileSchedulerILi128ELi96ELi256ELi128ELb1ELb1ELb1ELb0ELb1ELb1EEEEEEEEEvNT_6ParamsE:
[----:B------:R-:W-:Y:S01]  /*0000*/  LDC R1, c[0x0][0x37c] ;  /* 0x0000df00ff017b82 */ /* 0x000fe20000000800 */
[----:B------:R-:W-:Y:S05]  /*0010*/  EXIT ;  /* 0x000000000000794d */ /* 0x000fea0003800000 */
.L_x_4:
        /* <DEDUP_REMOVED lines=14> */
.L_x_22:


//--------------------- .text._ZN7cutlass13device_kernelIN5flash11enable_sm90INS1_16FlashAttnFwdSm90INS1_25CollectiveMainloopFwdSm90ILi2EN4cute5tupleIJNS5_1CILi1EEES8_S8_EEENS6_IJNS7_ILi128EEENS7_ILi96EEENS7_ILi64EEEEEELi256ENS_6half_tEfNS_4arch4Sm90ELb0ELb0ELb0ELb1ELb0ELb1ELb1ELb1ELb0ELb1ELb1ELb0EEENS1_21CollectiveEpilogueFwdINS6_IJSA_NS7_ILi256EEESB_EEES9_SE_SG_Li256ELb1ELb1ELb1ELb0EEENS1_36VarlenDynamicPersistentTileSchedulerILi128ELi96ELi256ELi128ELb1ELb1ELb1ELb0ELb1ELb1EEEEEEEEEvNT_6ParamsE --------------------------
	.section	.text._ZN7cutlass13device_kernelIN5flash11enable_sm90INS1_16FlashAttnFwdSm90INS1_25CollectiveMainloopFwdSm90ILi2EN4cute5tupleIJNS5_1CILi1EEES8_S8_EEENS6_IJNS7_ILi128EEENS7_ILi96EEENS7_ILi64EEEEEELi256ENS_6half_tEfNS_4arch4Sm90ELb0ELb0ELb0ELb1ELb0ELb1ELb1ELb1ELb0ELb1ELb1ELb0EEENS1_21CollectiveEpilogueFwdINS6_IJSA_NS7_ILi256EEESB_EEES9_SE_SG_Li256ELb1ELb1ELb1ELb0EEENS1_36VarlenDynamicPersistentTileSchedulerILi128ELi96ELi256ELi128ELb1ELb1ELb1ELb0ELb1ELb1EEEEEEEEEvNT_6ParamsE,"ax",@progbits
	.align	128
.text._ZN7cutlass13device_kernelIN5flash11enable_sm90INS1_16FlashAttnFwdSm90INS1_25CollectiveMainloopFwdSm90ILi2EN4cute5tupleIJNS5_1CILi1EEES8_S8_EEENS6_IJNS7_ILi128EEENS7_ILi96EEENS7_ILi64EEEEEELi256ENS_6half_tEfNS_4arch4Sm90ELb0ELb0ELb0ELb1ELb0ELb1ELb1ELb1ELb0ELb1ELb1ELb0EEENS1_21CollectiveEpilogueFwdINS6_IJSA_NS7_ILi256EEESB_EEES9_SE_SG_Li256ELb1ELb1ELb1ELb0EEENS1_36VarlenDynamicPersistentTileSchedulerILi128ELi96ELi256ELi128ELb1ELb1ELb1ELb0ELb1ELb1EEEEEEEEEvNT_6ParamsE:
        .type           _ZN7cutlass13device_kernelIN5flash11enable_sm90INS1_16FlashAttnFwdSm90INS1_25CollectiveMainloopFwdSm90ILi2EN4cute5tupleIJNS5_1CILi1EEES8_S8_EEENS6_IJNS7_ILi128EEENS7_ILi96EEENS7_ILi64EEEEEELi256ENS_6half_tEfNS_4arch4Sm90ELb0ELb0ELb0ELb1ELb0ELb1ELb1ELb1ELb0ELb1ELb1ELb0EEENS1_21CollectiveEpilogueFwdINS6_IJSA_NS7_ILi256EEESB_EEES9_SE_SG_Li256ELb1ELb1ELb1ELb0EEENS1_36VarlenDynamicPersistentTileSchedulerILi128ELi96ELi256ELi128ELb1ELb1ELb1ELb0ELb1ELb1EEEEEEEEEvNT_6ParamsE,@function
        .size           _ZN7cutlass13device_kernelIN5flash11enable_sm90INS1_16FlashAttnFwdSm90INS1_25CollectiveMainloopFwdSm90ILi2EN4cute5tupleIJNS5_1CILi1EEES8_S8_EEENS6_IJNS7_ILi128EEENS7_ILi96EEENS7_ILi64EEEEEELi256ENS_6half_tEfNS_4arch4Sm90ELb0ELb0ELb0ELb1ELb0ELb1ELb1ELb1ELb0ELb1ELb1ELb0EEENS1_21CollectiveEpilogueFwdINS6_IJSA_NS7_ILi256EEESB_EEES9_SE_SG_Li256ELb1ELb1ELb1ELb0EEENS1_36VarlenDynamicPersistentTileSchedulerILi128ELi96ELi256ELi128ELb1ELb1ELb1ELb0ELb1ELb1EEEEEEEEEvNT_6ParamsE,(.L_x_23 - _ZN7cutlass13device_kernelIN5flash11enable_sm90INS1_16FlashAttnFwdSm90INS1_25CollectiveMainloopFwdSm90ILi2EN4cute5tupleIJNS5_1CILi1EEES8_S8_EEENS6_IJNS7_ILi128EEENS7_ILi96EEENS7_ILi64EEEEEELi256ENS_6half_tEfNS_4arch4Sm90ELb0ELb0ELb0ELb1ELb0ELb1ELb1ELb1ELb0ELb1ELb1ELb0EEENS1_21CollectiveEpilogueFwdINS6_IJSA_NS7_ILi256EEESB_EEES9_SE_SG_Li256ELb1ELb1ELb1ELb0EEENS1_36VarlenDynamicPersistentTileSchedulerILi128ELi96ELi256ELi128ELb1ELb1ELb1ELb0ELb1ELb1EEEEEEEEEvNT_6ParamsE)
        .other          _ZN7cutlass13device_kernelIN5flash11enable_sm90INS1_16FlashAttnFwdSm90INS1_25CollectiveMainloopFwdSm90ILi2EN4cute5tupleIJNS5_1CILi1EEES8_S8_EEENS6_IJNS7_ILi128EEENS7_ILi96EEENS7_ILi64EEEEEELi256ENS_6half_tEfNS_4arch4Sm90ELb0ELb0ELb0ELb1ELb0ELb1ELb1ELb1ELb0ELb1ELb1ELb0EEENS1_21CollectiveEpilogueFwdINS6_IJSA_NS7_ILi256EEESB_EEES9_SE_SG_Li256ELb1ELb1ELb1ELb0EEENS1_36VarlenDynamicPersistentTileSchedulerILi128ELi96ELi256ELi128ELb1ELb1ELb1ELb0ELb1ELb1EEEEEEEEEvNT_6ParamsE,@"STO_CUDA_ENTRY STV_DEFAULT"
_ZN7cutlass13device_kernelIN5flash11enable_sm90INS1_16FlashAttnFwdSm90INS1_25CollectiveMainloopFwdSm90ILi2EN4cute5tupleIJNS5_1CILi1EEES8_S8_EEENS6_IJNS7_ILi128EEENS7_ILi96EEENS7_ILi64EEEEEELi256ENS_6half_tEfNS_4arch4Sm90ELb0ELb0ELb0ELb1ELb0ELb1ELb1ELb1ELb0ELb1ELb1ELb0EEENS1_21CollectiveEpilogueFwdINS6_IJSA_NS7_ILi256EEESB_EEES9_SE_SG_Li256ELb1ELb1ELb1ELb0EEENS1_36VarlenDynamicPersistentTileSchedulerILi128ELi96ELi256ELi128ELb1ELb1ELb1ELb0ELb1ELb1EEEEEEEEEvNT_6ParamsE:
[----:B------:R-:W-:Y:S01]  /*0000*/  LDC R1, c[0x0][0x37c] ;  /* 0x0000df00ff017b82 */ /* 0x000fe20000000800 */
[----:B------:R-:W-:Y:S05]  /*0010*/  EXIT ;  /* 0x000000000000794d */ /* 0x000fea0003800000 */
.L_x_5:
        /* <DEDUP_REMOVED lines=14> */
.L_x_23:


//--------------------- .text._ZN7cutlass13device_kernelIN5flash11enable_sm90INS1_16FlashAttnFwdSm90INS1_25CollectiveMainloopFwdSm90ILi2EN4cute5tupleIJNS5_1CILi1EEES8_S8_EEENS6_IJNS7_ILi128EEENS7_ILi96EEENS7_ILi64EEEEEELi256ENS_6half_tEfNS_4arch4Sm90ELb0ELb1ELb0ELb0ELb0ELb0ELb0ELb1ELb0ELb1ELb1ELb0EEENS1_21CollectiveEpilogueFwdINS6_IJSA_NS7_ILi256EEESB_EEES9_SE_SG_Li256ELb0ELb1ELb1ELb0EEENS1_19SingleTileSchedulerILb0ELb1ELb1ELi128EEEEEEEEEvNT_6ParamsE --------------------------
	.section	.text._ZN7cutlass13device_kernelIN5flash11enable_sm90INS1_16FlashAttnFwdSm90INS1_25CollectiveMainloopFwdSm90ILi2EN4cute5tupleIJNS5_1CILi1EEES8_S8_EEENS6_IJNS7_ILi128EEENS7_ILi96EEENS7_ILi64EEEEEELi256ENS_6half_tEfNS_4arch4Sm90ELb0ELb1ELb0ELb0ELb0ELb0ELb0ELb1ELb0ELb1ELb1ELb0EEENS1_21CollectiveEpilogueFwdINS6_IJSA_NS7_ILi256EEESB_EEES9_SE_SG_Li256ELb0ELb1ELb1ELb0EEENS1_19SingleTileSchedulerILb0ELb1ELb1ELi128EEEEEEEEEvNT_6ParamsE,"ax",@progbits
	.align	128
.text._ZN7cutlass13device_kernelIN5flash11enable_sm90INS1_16FlashAttnFwdSm90INS1_25CollectiveMainloopFwdSm90ILi2EN4cute5tupleIJNS5_1CILi1EEES8_S8_EEENS6_IJNS7_ILi128EEENS7_ILi96EEENS7_ILi64EEEEEELi256ENS_6half_tEfNS_4arch4Sm90ELb0ELb1ELb0ELb0ELb0ELb0ELb0ELb1ELb0ELb1ELb1ELb0EEENS1_21CollectiveEpilogueFwdINS6_IJSA_NS7_ILi256EEESB_EEES9_SE_SG_Li256ELb0ELb1ELb1ELb0EEENS1_19SingleTileSchedulerILb0ELb1ELb1ELi128EEEEEEEEEvNT_6ParamsE:
        .type           _ZN7cutlass13device_kernelIN5flash11enable_sm90INS1_16FlashAttnFwdSm90INS1_25CollectiveMainloopFwdSm90ILi2EN4cute5tupleIJNS5_1CILi1EEES8_S8_EEENS6_IJNS7_ILi128EEENS7_ILi96EEENS7_ILi64EEEEEELi256ENS_6half_tEfNS_4arch4Sm90ELb0ELb1ELb0ELb0ELb0ELb0ELb0ELb1ELb0ELb1ELb1ELb0EEENS1_21CollectiveEpilogueFwdINS6_IJSA_NS7_ILi256EEESB_EEES9_SE_SG_Li256ELb0ELb1ELb1ELb0EEENS1_19SingleTileSchedulerILb0ELb1ELb1ELi128EEEEEEEEEvNT_6ParamsE,@function
        .size           _ZN7cutlass13device_kernelIN5flash11enable_sm90INS1_16FlashAttnFwdSm90INS1_25CollectiveMainloopFwdSm90ILi2EN4cute5tupleIJNS5_1CILi1EEES8_S8_EEENS6_IJNS7_ILi128EEENS7_ILi96EEENS7_ILi64EEEEEELi256ENS_6half_tEfNS_4arch4Sm90ELb0ELb1ELb0ELb0ELb0ELb0ELb0ELb1ELb0ELb1ELb1ELb0EEENS1_21CollectiveEpilogueFwdINS6_IJSA_NS7_ILi256EEESB_EEES9_SE_SG_Li256ELb0ELb1ELb1ELb0EEENS1_19SingleTileSchedulerILb0ELb1ELb1ELi128EEEEEEEEEvNT_6ParamsE,(.L_x_24 - _ZN7cutlass13device_kernelIN5flash11enable_sm90INS1_16FlashAttnFwdSm90INS1_25CollectiveMainloopFwdSm90ILi2EN4cute5tupleIJNS5_1CILi1EEES8_S8_EEENS6_IJNS7_ILi128EEENS7_ILi96EEENS7_ILi64EEEEEELi256ENS_6half_tEfNS_4arch4Sm90ELb0ELb1ELb0ELb0ELb0ELb0ELb0ELb1ELb0ELb1ELb1ELb0EEENS1_21CollectiveEpilogueFwdINS6_IJSA_NS7_ILi256EEESB_EEES9_SE_SG_Li256ELb0ELb1ELb1ELb0EEENS1_19SingleTileSchedulerILb0ELb1ELb1ELi128EEEEEEEEEvNT_6ParamsE)
        .other          _ZN7cutlass13device_kernelIN5flash11enable_sm90INS1_16FlashAttnFwdSm90INS1_25CollectiveMainloopFwdSm90ILi2EN4cute5tupleIJNS5_1CILi1EEES8_S8_EEENS6_IJNS7_ILi128EEENS7_ILi96EEENS7_ILi64EEEEEELi256ENS_6half_tEfNS_4arch4Sm90ELb0ELb1ELb0ELb0ELb0ELb0ELb0ELb1ELb0ELb1ELb1ELb0EEENS1_21CollectiveEpilogueFwdINS6_IJSA_NS7_ILi256EEESB_EEES9_SE_SG_Li256ELb0ELb1ELb1ELb0EEENS1_19SingleTileSchedulerILb0ELb1ELb1ELi128EEEEEEEEEvNT_6ParamsE,@"STO_CUDA_ENTRY STV_DEFAULT"
_ZN7cutlass13device_kernelIN5flash11enable_sm90INS1_16FlashAttnFwdSm90INS1_25CollectiveMainloopFwdSm90ILi2EN4cute5tupleIJNS5_1CILi1EEES8_S8_EEENS6_IJNS7_ILi128EEENS7_ILi96EEENS7_ILi64EEEEEELi256ENS_6half_tEfNS_4arch4Sm90ELb0ELb1ELb0ELb0ELb0ELb0ELb0ELb1ELb0ELb1ELb1ELb0EEENS1_21CollectiveEpilogueFwdINS6_IJSA_NS7_ILi256EEESB_EEES9_SE_SG_Li256ELb0ELb1ELb1ELb0EEENS1_19SingleTileSchedulerILb0ELb1ELb1ELi128EEEEEEEEEvNT_6ParamsE:
[----:B------:R-:W-:Y:S01]  /*0000*/  LDC R1, c[0x0][0x37c] ;  /* 0x0000df00ff017b82 */ /* 0x000fe20000000800 */
[----:B------:R-:W-:Y:S05]  /*0010*/  EXIT ;  /* 0x000000000000794d */ /* 0x000fea0003800000 */
.L_x_6:
        /* <DEDUP_REMOVED lines=14> */
.L_x_24:


//--------------------- .text._ZN7cutlass13device_kernelIN5flash11enable_sm90INS1_16FlashAttnFwdSm90INS1_25CollectiveMainloopFwdSm90ILi2EN4cute5tupleIJNS5_1CILi1EEES8_S8_EEENS6_IJNS7_ILi128EEENS7_ILi96EEENS7_ILi64EEEEEELi256ENS_6half_tEfNS_4arch4Sm90ELb0ELb1ELb0ELb0ELb0ELb0ELb1ELb1ELb0ELb1ELb1ELb0EEENS1_21CollectiveEpilogueFwdINS6_IJSA_NS7_ILi256EEESB_EEES9_SE_SG_Li256ELb0ELb1ELb1ELb0EEENS1_19SingleTileSchedulerILb0ELb1ELb1ELi128EEEEEEEEEvNT_6ParamsE --------------------------
	.section	.text._ZN7cutlass13device_kernelIN5flash11enable_sm90INS1_16FlashAttnFwdSm90INS1_25CollectiveMainloopFwdSm90ILi2EN4cute5tupleIJNS5_1CILi1EEES8_S8_EEENS6_IJNS7_ILi128EEENS7_ILi96EEENS7_ILi64EEEEEELi256ENS_6half_tEfNS_4arch4Sm90ELb0ELb1ELb0ELb0ELb0ELb0ELb1ELb1ELb0ELb1ELb1ELb0EEENS1_21CollectiveEpilogueFwdINS6_IJSA_NS7_ILi256EEESB_EEES9_SE_SG_Li256ELb0ELb1ELb1ELb0EEENS1_19SingleTileSchedulerILb0ELb1ELb1ELi128EEEEEEEEEvNT_6ParamsE,"ax",@progbits
	.align	128
.text._ZN7cutlass13device_kernelIN5flash11enable_sm90INS1_16FlashAttnFwdSm90INS1_25CollectiveMainloopFwdSm90ILi2EN4cute5tupleIJNS5_1CILi1EEES8_S8_EEENS6_IJNS7_ILi128EEENS7_ILi96EEENS7_ILi64EEEEEELi256ENS_6half_tEfNS_4arch4Sm90ELb0ELb1ELb0ELb0ELb0ELb0ELb1ELb1ELb0ELb1ELb1ELb0EEENS1_21CollectiveEpilogueFwdINS6_IJSA_NS7_ILi256EEESB_EEES9_SE_SG_Li256ELb0ELb1ELb1ELb0EEENS1_19SingleTileSchedulerILb0ELb1ELb1ELi128EEEEEEEEEvNT_6ParamsE:
        .type           _ZN7cutlass13device_kernelIN5flash11enable_sm90INS1_16FlashAttnFwdSm90INS1_25CollectiveMainloopFwdSm90ILi2EN4cute5tupleIJNS5_1CILi1EEES8_S8_EEENS6_IJNS7_ILi128EEENS7_ILi96EEENS7_ILi64EEEEEELi256ENS_6half_tEfNS_4arch4Sm90ELb0ELb1ELb0ELb0ELb0ELb0ELb1ELb1ELb0ELb1ELb1ELb0EEENS1_21CollectiveEpilogueFwdINS6_IJSA_NS7_ILi256EEESB_EEES9_SE_SG_Li256ELb0ELb1ELb1ELb0EEENS1_19SingleTileSchedulerILb0ELb1ELb1ELi128EEEEEEEEEvNT_6ParamsE,@function
        .size           _ZN7cutlass13device_kernelIN5flash11enable_sm90INS1_16FlashAttnFwdSm90INS1_25CollectiveMainloopFwdSm90ILi2EN4cute5tupleIJNS5_1CILi1EEES8_S8_EEENS6_IJNS7_ILi128EEENS7_ILi96EEENS7_ILi64EEEEEELi256ENS_6half_tEfNS_4arch4Sm90ELb0ELb1ELb0ELb0ELb0ELb0ELb1ELb1ELb0ELb1ELb1ELb0EEENS1_21CollectiveEpilogueFwdINS6_IJSA_NS7_ILi256EEESB_EEES9_SE_SG_Li256ELb0ELb1ELb1ELb0EEENS1_19SingleTileSchedulerILb0ELb1ELb1ELi128EEEEEEEEEvNT_6ParamsE,(.L_x_25 - _ZN7cutlass13device_kernelIN5flash11enable_sm90INS1_16FlashAttnFwdSm90INS1_25CollectiveMainloopFwdSm90ILi2EN4cute5tupleIJNS5_1CILi1EEES8_S8_EEENS6_IJNS7_ILi128EEENS7_ILi96EEENS7_ILi64EEEEEELi256ENS_6half_tEfNS_4arch4Sm90ELb0ELb1ELb0ELb0ELb0ELb0ELb1ELb1ELb0ELb1ELb1ELb0EEENS1_21CollectiveEpilogueFwdINS6_IJSA_NS7_ILi256EEESB_EEES9_SE_SG_Li256ELb0ELb1ELb1ELb0EEENS1_19SingleTileSchedulerILb0ELb1ELb1ELi128EEEEEEEEEvNT_6ParamsE)
        .other          _ZN7cutlass13device_kernelIN5flash11enable_sm90INS1_16FlashAttnFwdSm90INS1_25CollectiveMainloopFwdSm90ILi2EN4cute5tupleIJNS5_1CILi1EEES8_S8_EEENS6_IJNS7_ILi128EEENS7_ILi96EEENS7_ILi64EEEEEELi256ENS_6half_tEfNS_4arch4Sm90ELb0ELb1ELb0ELb0ELb0ELb0ELb1ELb1ELb0ELb1ELb1ELb0EEENS1_21CollectiveEpilogueFwdINS6_IJSA_NS7_ILi256EEESB_EEES9_SE_SG_Li256ELb0ELb1ELb1ELb0EEENS1_19SingleTileSchedulerILb0ELb1ELb1ELi128EEEEEEEEEvNT_6ParamsE,@"STO_CUDA_ENTRY STV_DEFAULT"
_ZN7cutlass13device_kernelIN5flash11enable_sm90INS1_16FlashAttnFwdSm90INS1_25CollectiveMainloopFwdSm90ILi2EN4cute5tupleIJNS5_1CILi1EEES8_S8_EEENS6_IJNS7_ILi128EEENS7_ILi96EEENS7_ILi64EEEEEELi256ENS_6half_tEfNS_4arch4Sm90ELb0ELb1ELb0ELb0ELb0ELb0ELb1ELb1ELb0ELb1ELb1ELb0EEENS1_21CollectiveEpilogueFwdINS6_IJSA_NS7_ILi256EEESB_EEES9_SE_SG_Li256ELb0ELb1ELb1ELb0EEENS1_19SingleTileSchedulerILb0ELb1ELb1ELi128EEEEEEEEEvNT_6ParamsE:
[----:B------:R-:W-:Y:S01]  /*0000*/  LDC R1, c[0x0][0x37c] ;  /* 0x0000df00ff017b82 */ /* 0x000fe20000000800 */
[----:B------:R-:W-:Y:S05]  /*0010*/  EXIT ;  /* 0x000000000000794d */ /* 0x000fea0003800000 */
.L_x_7:
        /* <DEDUP_REMOVED lines=14> */
.L_x_25:


//--------------------- .text._ZN7cutlass13device_kernelIN5flash11enable_sm90INS1_16FlashAttnFwdSm90INS1_25CollectiveMainloopFwdSm90ILi2EN4cute5tupleIJNS5_1CILi1EEES8_S8_EEENS6_IJNS7_ILi128EEENS7_ILi96EEENS7_ILi64EEEEEELi256ENS_6half_tEfNS_4arch4Sm90ELb0ELb1ELb0ELb1ELb0ELb0ELb0ELb1ELb0ELb1ELb1ELb0EEENS1_21CollectiveEpilogueFwdINS6_IJSA_NS7_ILi256EEESB_EEES9_SE_SG_Li256ELb1ELb1ELb1ELb0EEENS1_36VarlenDynamicPersistentTileSchedulerILi128ELi96ELi256ELi128ELb1ELb1ELb1ELb1ELb0ELb1EEEEEEEEEvNT_6ParamsE --------------------------
	.section	.text._ZN7cutlass13device_kernelIN5flash11enable_sm90INS1_16FlashAttnFwdSm90INS1_25CollectiveMainloopFwdSm90ILi2EN4cute5tupleIJNS5_1CILi1EEES8_S8_EEENS6_IJNS7_ILi128EEENS7_ILi96EEENS7_ILi64EEEEEELi256ENS_6half_tEfNS_4arch4Sm90ELb0ELb1ELb0ELb1ELb0ELb0ELb0ELb1ELb0ELb1ELb1ELb0EEENS1_21CollectiveEpilogueFwdINS6_IJSA_NS7_ILi256EEESB_EEES9_SE_SG_Li256ELb1ELb1ELb1ELb0EEENS1_36VarlenDynamicPersistentTileSchedulerILi128ELi96ELi256ELi128ELb1ELb1ELb1ELb1ELb0ELb1EEEEEEEEEvNT_6ParamsE,"ax",@progbits
	.align	128
.text._ZN7cutlass13device_kernelIN5flash11enable_sm90INS1_16FlashAttnFwdSm90INS1_25CollectiveMainloopFwdSm90ILi2EN4cute5tupleIJNS5_1CILi1EEES8_S8_EEENS6_IJNS7_ILi128EEENS7_ILi96EEENS7_ILi64EEEEEELi256ENS_6half_tEfNS_4arch4Sm90ELb0ELb1ELb0ELb1ELb0ELb0ELb0ELb1ELb0ELb1ELb1ELb0EEENS1_21CollectiveEpilogueFwdINS6_IJSA_NS7_ILi256EEESB_EEES9_SE_SG_Li256ELb1ELb1ELb1ELb0EEENS1_36VarlenDynamicPersistentTileSchedulerILi128ELi96ELi256ELi128ELb1ELb1ELb1ELb1ELb0ELb1EEEEEEEEEvNT_6ParamsE:
        .type           _ZN7cutlass13device_kernelIN5flash11enable_sm90INS1_16FlashAttnFwdSm90INS1_25CollectiveMainloopFwdSm90ILi2EN4cute5tupleIJNS5_1CILi1EEES8_S8_EEENS6_IJNS7_ILi128EEENS7_ILi96EEENS7_ILi64EEEEEELi256ENS_6half_tEfNS_4arch4Sm90ELb0ELb1ELb0ELb1ELb0ELb0ELb0ELb1ELb0ELb1ELb1ELb0EEENS1_21CollectiveEpilogueFwdINS6_IJSA_NS7_ILi256EEESB_EEES9_SE_SG_Li256ELb1ELb1ELb1ELb0EEENS1_36VarlenDynamicPersistentTileSchedulerILi128ELi96ELi256ELi128ELb1ELb1ELb1ELb1ELb0ELb1EEEEEEEEEvNT_6ParamsE,@function
        .size           _ZN7cutlass13device_kernelIN5flash11enable_sm90INS1_16FlashAttnFwdSm90INS1_25CollectiveMainloopFwdSm90ILi2EN4cute5tupleIJNS5_1CILi1EEES8_S8_EEENS6_IJNS7_ILi128EEENS7_ILi96EEENS7_ILi64EEEEEELi256ENS_6half_tEfNS_4arch4Sm90ELb0ELb1ELb0ELb1ELb0ELb0ELb0ELb1ELb0ELb1ELb1ELb0EEENS1_21CollectiveEpilogueFwdINS6_IJSA_NS7_ILi256EEESB_EEES9_SE_SG_Li256ELb1ELb1ELb1ELb0EEENS1_36VarlenDynamicPersistentTileSchedulerILi128ELi96ELi256ELi128ELb1ELb1ELb1ELb1ELb0ELb1EEEEEEEEEvNT_6ParamsE,(.L_x_26 - _ZN7cutlass13device_kernelIN5flash11enable_sm90INS1_16FlashAttnFwdSm90INS1_25CollectiveMainloopFwdSm90ILi2EN4cute5tupleIJNS5_1CILi1EEES8_S8_EEENS6_IJNS7_ILi128EEENS7_ILi96EEENS7_ILi64EEEEEELi256ENS_6half_tEfNS_4arch4Sm90ELb0ELb1ELb0ELb1ELb0ELb0ELb0ELb1ELb0ELb1ELb1ELb0EEENS1_21CollectiveEpilogueFwdINS6_IJSA_NS7_ILi256EEESB_EEES9_SE_SG_Li256ELb1ELb1ELb1ELb0EEENS1_36VarlenDynamicPersistentTileSchedulerILi128ELi96ELi256ELi128ELb1ELb1ELb1ELb1ELb0ELb1EEEEEEEEEvNT_6ParamsE)
        .other          _ZN7cutlass13device_kernelIN5flash11enable_sm90INS1_16FlashAttnFwdSm90INS1_25CollectiveMainloopFwdSm90ILi2EN4cute5tupleIJNS5_1CILi1EEES8_S8_EEENS6_IJNS7_ILi128EEENS7_ILi96EEENS7_ILi64EEEEEELi256ENS_6half_tEfNS_4arch4Sm90ELb0ELb1ELb0ELb1ELb0ELb0ELb0ELb1ELb0ELb1ELb1ELb0EEENS1_21CollectiveEpilogueFwdINS6_IJSA_NS7_ILi256EEESB_EEES9_SE_SG_Li256ELb1ELb1ELb1ELb0EEENS1_36VarlenDynamicPersistentTileSchedulerILi128ELi96ELi256ELi128ELb1ELb1ELb1ELb1ELb0ELb1EEEEEEEEEvNT_6ParamsE,@"STO_CUDA_ENTRY STV_DEFAULT"
_ZN7cutlass13device_kernelIN5flash11enable_sm90INS1_16FlashAttnFwdSm90INS1_25CollectiveMainloopFwdSm90ILi2EN4cute5tupleIJNS5_1CILi1EEES8_S8_EEENS6_IJNS7_ILi128EEENS7_ILi96EEENS7_ILi64EEEEEELi256ENS_6half_tEfNS_4arch4Sm90ELb0ELb1ELb0ELb1ELb0ELb0ELb0ELb1ELb0ELb1ELb1ELb0EEENS1_21CollectiveEpilogueFwdINS6_IJSA_NS7_ILi256EEESB_EEES9_SE_SG_Li256ELb1ELb1ELb1ELb0EEENS1_36VarlenDynamicPersistentTileSchedulerILi128ELi96ELi256ELi128ELb1ELb1ELb1ELb1ELb0ELb1EEEEEEEEEvNT_6ParamsE:
[----:B------:R-:W-:Y:S01]  /*0000*/  LDC R1, c[0x0][0x37c] ;  /* 0x0000df00ff017b82 */ /* 0x000fe20000000800 */
[----:B------:R-:W-:Y:S05]  /*0010*/  EXIT ;  /* 0x000000000000794d */ /* 0x000fea0003800000 */
.L_x_8:
        /* <DEDUP_REMOVED lines=14> */
.L_x_26:


//--------------------- .text._ZN7cutlass13device_kernelIN5flash11enable_sm90INS1_16FlashAttnFwdSm90INS1_25CollectiveMainloopFwdSm90ILi2EN4cute5tupleIJNS5_1CILi1EEES8_S8_EEENS6_IJNS7_ILi128EEENS7_ILi96EEENS7_ILi64EEEEEELi256ENS_6half_tEfNS_4arch4Sm90ELb0ELb1ELb0ELb1ELb0ELb1ELb0ELb1ELb0ELb1ELb1ELb0EEENS1_21CollectiveEpilogueFwdINS6_IJSA_NS7_ILi256EEESB_EEES9_SE_SG_Li256ELb1ELb1ELb1ELb0EEENS1_36VarlenDynamicPersistentTileSchedulerILi128ELi96ELi256ELi128ELb1ELb1ELb1ELb1ELb0ELb1EEEEEEEEEvNT_6ParamsE --------------------------
	.section	.text._ZN7cutlass13device_kernelIN5flash11enable_sm90INS1_16FlashAttnFwdSm90INS1_25CollectiveMainloopFwdSm90ILi2EN4cute5tupleIJNS5_1CILi1EEES8_S8_EEENS6_IJNS7_ILi128EEENS7_ILi96EEENS7_ILi64EEEEEELi256ENS_6half_tEfNS_4arch4Sm90ELb0ELb1ELb0ELb1ELb0ELb1ELb0ELb1ELb0ELb1ELb1ELb0EEENS1_21CollectiveEpilogueFwdINS6_IJSA_NS7_ILi256EEESB_EEES9_SE_SG_Li256ELb1ELb1ELb1ELb0EEENS1_36VarlenDynamicPersistentTileSchedulerILi128ELi96ELi256ELi128ELb1ELb1ELb1ELb1ELb0ELb1EEEEEEEEEvNT_6ParamsE,"ax",@progbits
	.align	128
.text._ZN7cutlass13device_kernelIN5flash11enable_sm90INS1_16FlashAttnFwdSm90INS1_25CollectiveMainloopFwdSm90ILi2EN4cute5tupleIJNS5_1CILi1EEES8_S8_EEENS6_IJNS7_ILi128EEENS7_ILi96EEENS7_ILi64EEEEEELi256ENS_6half_tEfNS_4arch4Sm90ELb0ELb1ELb0ELb1ELb0ELb1ELb0ELb1ELb0ELb1ELb1ELb0EEENS1_21CollectiveEpilogueFwdINS6_IJSA_NS7_ILi256EEESB_EEES9_SE_SG_Li256ELb1ELb1ELb1ELb0EEENS1_36VarlenDynamicPersistentTileSchedulerILi128ELi96ELi256ELi128ELb1ELb1ELb1ELb1ELb0ELb1EEEEEEEEEvNT_6ParamsE:
        .type           _ZN7cutlass13device_kernelIN5flash11enable_sm90INS1_16FlashAttnFwdSm90INS1_25CollectiveMainloopFwdSm90ILi2EN4cute5tupleIJNS5_1CILi1EEES8_S8_EEENS6_IJNS7_ILi128EEENS7_ILi96EEENS7_ILi64EEEEEELi256ENS_6half_tEfNS_4arch4Sm90ELb0ELb1ELb0ELb1ELb0ELb1ELb0ELb1ELb0ELb1ELb1ELb0EEENS1_21CollectiveEpilogueFwdINS6_IJSA_NS7_ILi256EEESB_EEES9_SE_SG_Li256ELb1ELb1ELb1ELb0EEENS1_36VarlenDynamicPersistentTileSchedulerILi128ELi96ELi256ELi128ELb1ELb1ELb1ELb1ELb0ELb1EEEEEEEEEvNT_6ParamsE,@function
        .size           _ZN7cutlass13device_kernelIN5flash11enable_sm90INS1_16FlashAttnFwdSm90INS1_25CollectiveMainloopFwdSm90ILi2EN4cute5tupleIJNS5_1CILi1EEES8_S8_EEENS6_IJNS7_ILi128EEENS7_ILi96EEENS7_ILi64EEEEEELi256ENS_6half_tEfNS_4arch4Sm90ELb0ELb1ELb0ELb1ELb0ELb1ELb0ELb1ELb0ELb1ELb1ELb0EEENS1_21CollectiveEpilogueFwdINS6_IJSA_NS7_ILi256EEESB_EEES9_SE_SG_Li256ELb1ELb1ELb1ELb0EEENS1_36VarlenDynamicPersistentTileSchedulerILi128ELi96ELi256ELi128ELb1ELb1ELb1ELb1ELb0ELb1EEEEEEEEEvNT_6ParamsE,(.L_x_27 - _ZN7cutlass13device_kernelIN5flash11enable_sm90INS1_16FlashAttnFwdSm90INS1_25CollectiveMainloopFwdSm90ILi2EN4cute5tupleIJNS5_1CILi1EEES8_S8_EEENS6_IJNS7_ILi128EEENS7_ILi96EEENS7_ILi64EEEEEELi256ENS_6half_tEfNS_4arch4Sm90ELb0ELb1ELb0ELb1ELb0ELb1ELb0ELb1ELb0ELb1ELb1ELb0EEENS1_21CollectiveEpilogueFwdINS6_IJSA_NS7_ILi256EEESB_EEES9_SE_SG_Li256ELb1ELb1ELb1ELb0EEENS1_36VarlenDynamicPersistentTileSchedulerILi128ELi96ELi256ELi128ELb1ELb1ELb1ELb1ELb0ELb1EEEEEEEEEvNT_6ParamsE)
        .other          _ZN7cutlass13device_kernelIN5flash11enable_sm90INS1_16FlashAttnFwdSm90INS1_25CollectiveMainloopFwdSm90ILi2EN4cute5tupleIJNS5_1CILi1EEES8_S8_EEENS6_IJNS7_ILi128EEENS7_ILi96EEENS7_ILi64EEEEEELi256ENS_6half_tEfNS_4arch4Sm90ELb0ELb1ELb0ELb1ELb0ELb1ELb0ELb1ELb0ELb1ELb1ELb0EEENS1_21CollectiveEpilogueFwdINS6_IJSA_NS7_ILi256EEESB_EEES9_SE_SG_Li256ELb1ELb1ELb1ELb0EEENS1_36VarlenDynamicPersistentTileSchedulerILi128ELi96ELi256ELi128ELb1ELb1ELb1ELb1ELb0ELb1EEEEEEEEEvNT_6ParamsE,@"STO_CUDA_ENTRY STV_DEFAULT"
_ZN7cutlass13device_kernelIN5flash11enable_sm90INS1_16FlashAttnFwdSm90INS1_25CollectiveMainloopFwdSm90ILi2EN4cute5tupleIJNS5_1CILi1EEES8_S8_EEENS6_IJNS7_ILi128EEENS7_ILi96EEENS7_ILi64EEEEEELi256ENS_6half_tEfNS_4arch4Sm90ELb0ELb1ELb0ELb1ELb0ELb1ELb0ELb1ELb0ELb1ELb1ELb0EEENS1_21CollectiveEpilogueFwdINS6_IJSA_NS7_ILi256EEESB_EEES9_SE_SG_Li256ELb1ELb1ELb1ELb0EEENS1_36VarlenDynamicPersistentTileSchedulerILi128ELi96ELi256ELi128ELb1ELb1ELb1ELb1ELb0ELb1EEEEEEEEEvNT_6ParamsE:
[----:B------:R-:W-:Y:S01]  /*0000*/  LDC R1, c[0x0][0x37c] ;  /* 0x0000df00ff017b82 */ /* 0x000fe20000000800 */
[----:B------:R-:W-:Y:S05]  /*0010*/  EXIT ;  /* 0x000000000000794d */ /* 0x000fea0003800000 */
.L_x_9:
        /* <DEDUP_REMOVED lines=14> */
.L_x_27:


//--------------------- .text._ZN7cutlass13device_kernelIN5flash11enable_sm90INS1_16FlashAttnFwdSm90INS1_25CollectiveMainloopFwdSm90ILi2EN4cute5tupleIJNS5_1CILi1EEES8_S8_EEENS6_IJNS7_ILi128EEENS7_ILi96EEENS7_ILi64EEEEEELi256ENS_6half_tEfNS_4arch4Sm90ELb0ELb1ELb0ELb1ELb0ELb0ELb1ELb1ELb0ELb1ELb1ELb0EEENS1_21CollectiveEpilogueFwdINS6_IJSA_NS7_ILi256EEESB_EEES9_SE_SG_Li256ELb1ELb1ELb1ELb0EEENS1_36VarlenDynamicPersistentTileSchedulerILi128ELi96ELi256ELi128ELb1ELb1ELb1ELb1ELb0ELb1EEEEEEEEEvNT_6ParamsE --------------------------
	.section	.text._ZN7cutlass13device_kernelIN5flash11enable_sm90INS1_16FlashAttnFwdSm90INS1_25CollectiveMainloopFwdSm90ILi2EN4cute5tupleIJNS5_1CILi1EEES8_S8_EEENS6_IJNS7_ILi128EEENS7_ILi96EEENS7_ILi64EEEEEELi256ENS_6half_tEfNS_4arch4Sm90ELb0ELb1ELb0ELb1ELb0ELb0ELb1ELb1ELb0ELb1ELb1ELb0EEENS1_21CollectiveEpilogueFwdINS6_IJSA_NS7_ILi256EEESB_EEES9_SE_SG_Li256ELb1ELb1ELb1ELb0EEENS1_36VarlenDynamicPersistentTileSchedulerILi128ELi96ELi256ELi128ELb1ELb1ELb1ELb1ELb0ELb1EEEEEEEEEvNT_6ParamsE,"ax",@progbits
	.align	128
.text._ZN7cutlass13device_kernelIN5flash11enable_sm90INS1_16FlashAttnFwdSm90INS1_25CollectiveMainloopFwdSm90ILi2EN4cute5tupleIJNS5_1CILi1EEES8_S8_EEENS6_IJNS7_ILi128EEENS7_ILi96EEENS7_ILi64EEEEEELi256ENS_6half_tEfNS_4arch4Sm90ELb0ELb1ELb0ELb1ELb0ELb0ELb1ELb1ELb0ELb1ELb1ELb0EEENS1_21CollectiveEpilogueFwdINS6_IJSA_NS7_ILi256EEESB_EEES9_SE_SG_Li256ELb1ELb1ELb1ELb0EEENS1_36VarlenDynamicPersistentTileSchedulerILi128ELi96ELi256ELi128ELb1ELb1ELb1ELb1ELb0ELb1EEEEEEEEEvNT_6ParamsE:
        .type           _ZN7cutlass13device_kernelIN5flash11enable_sm90INS1_16FlashAttnFwdSm90INS1_25CollectiveMainloopFwdSm90ILi2EN4cute5tupleIJNS5_1CILi1EEES8_S8_EEENS6_IJNS7_ILi128EEENS7_ILi96EEENS7_ILi64EEEEEELi256ENS_6half_tEfNS_4arch4Sm90ELb0ELb1ELb0ELb1ELb0ELb0ELb1ELb1ELb0ELb1ELb1ELb0EEENS1_21CollectiveEpilogueFwdINS6_IJSA_NS7_ILi256EEESB_EEES9_SE_SG_Li256ELb1ELb1ELb1ELb0EEENS1_36VarlenDynamicPersistentTileSchedulerILi128ELi96ELi256ELi128ELb1ELb1ELb1ELb1ELb0ELb1EEEEEEEEEvNT_6ParamsE,@function
        .size           _ZN7cutlass13device_kernelIN5flash11enable_sm90INS1_16FlashAttnFwdSm90INS1_25CollectiveMainloopFwdSm90ILi2EN4cute5tupleIJNS5_1CILi1EEES8_S8_EEENS6_IJNS7_ILi128EEENS7_ILi96EEENS7_ILi64EEEEEELi256ENS_6half_tEfNS_4arch4Sm90ELb0ELb1ELb0ELb1ELb0ELb0ELb1ELb1ELb0ELb1ELb1ELb0EEENS1_21CollectiveEpilogueFwdINS6_IJSA_NS7_ILi256EEESB_EEES9_SE_SG_Li256ELb1ELb1ELb1ELb0EEENS1_36VarlenDynamicPersistentTileSchedulerILi128ELi96ELi256ELi128ELb1ELb1ELb1ELb1ELb0ELb1EEEEEEEEEvNT_6ParamsE,(.L_x_28 - _ZN7cutlass13device_kernelIN5flash11enable_sm90INS1_16FlashAttnFwdSm90INS1_25CollectiveMainloopFwdSm90ILi2EN4cute5tupleIJNS5_1CILi1EEES8_S8_EEENS6_IJNS7_ILi128EEENS7_ILi96EEENS7_ILi64EEEEEELi256ENS_6half_tEfNS_4arch4Sm90ELb0ELb1ELb0ELb1ELb0ELb0ELb1ELb1ELb0ELb1ELb1ELb0EEENS1_21CollectiveEpilogueFwdINS6_IJSA_NS7_ILi256EEESB_EEES9_SE_SG_Li256ELb1ELb1ELb1ELb0EEENS1_36VarlenDynamicPersistentTileSchedulerILi128ELi96ELi256ELi128ELb1ELb1ELb1ELb1ELb0ELb1EEEEEEEEEvNT_6ParamsE)
        .other          _ZN7cutlass13device_kernelIN5flash11enable_sm90INS1_16FlashAttnFwdSm90INS1_25CollectiveMainloopFwdSm90ILi2EN4cute5tupleIJNS5_1CILi1EEES8_S8_EEENS6_IJNS7_ILi128EEENS7_ILi96EEENS7_ILi64EEEEEELi256ENS_6half_tEfNS_4arch4Sm90ELb0ELb1ELb0ELb1ELb0ELb0ELb1ELb1ELb0ELb1ELb1ELb0EEENS1_21CollectiveEpilogueFwdINS6_IJSA_NS7_ILi256EEESB_EEES9_SE_SG_Li256ELb1ELb1ELb1ELb0EEENS1_36VarlenDynamicPersistentTileSchedulerILi128ELi96ELi256ELi128ELb1ELb1ELb1ELb1ELb0ELb1EEEEEEEEEvNT_6ParamsE,@"STO_CUDA_ENTRY STV_DEFAULT"
_ZN7cutlass13device_kernelIN5flash11enable_sm90INS1_16FlashAttnFwdSm90INS1_25CollectiveMainloopFwdSm90ILi2EN4cute5tupleIJNS5_1CILi1EEES8_S8_EEENS6_IJNS7_ILi128EEENS7_ILi96EEENS7_ILi64EEEEEELi256ENS_6half_tEfNS_4arch4Sm90ELb0ELb1ELb0ELb1ELb0ELb0ELb1ELb1ELb0ELb1ELb1ELb0EEENS1_21CollectiveEpilogueFwdINS6_IJSA_NS7_ILi256EEESB_EEES9_SE_SG_Li256ELb1ELb1ELb1ELb0EEENS1_36VarlenDynamicPersistentTileSchedulerILi128ELi96ELi256ELi128ELb1ELb1ELb1ELb1ELb0ELb1EEEEEEEEEvNT_6ParamsE:
[----:B------:R-:W-:Y:S01]  /*0000*/  LDC R1, c[0x0][0x37c] ;  /* 0x0000df00ff017b82 */ /* 0x000fe20000000800 */
[----:B------:R-:W-:Y:S05]  /*0010*/  EXIT ;  /* 0x000000000000794d */ /* 0x000fea0003800000 */
.L_x_10:
        /* <DEDUP_REMOVED lines=14> */
.L_x_28:


//--------------------- .text._ZN7cutlass13device_kernelIN5flash11enable_sm90INS1_16FlashAttnFwdSm90INS1_25CollectiveMainloopFwdSm90ILi2EN4cute5tupleIJNS5_1CILi1EEES8_S8_EEENS6_IJNS7_ILi128EEENS7_ILi96EEENS7_ILi64EEEEEELi256ENS_6half_tEfNS_4arch4Sm90ELb0ELb1ELb0ELb1ELb0ELb1ELb1ELb1ELb0ELb1ELb1ELb0EEENS1_21CollectiveEpilogueFwdINS6_IJSA_NS7_ILi256EEESB_EEES9_SE_SG_Li256ELb1ELb1ELb1ELb0EEENS1_36VarlenDynamicPersistentTileSchedulerILi128ELi96ELi256ELi128ELb1ELb1ELb1ELb1ELb0ELb1EEEEEEEEEvNT_6ParamsE --------------------------
	.section	.text._ZN7cutlass13device_kernelIN5flash11enable_sm90INS1_16FlashAttnFwdSm90INS1_25CollectiveMainloopFwdSm90ILi2EN4cute5tupleIJNS5_1CILi1EEES8_S8_EEENS6_IJNS7_ILi128EEENS7_ILi96EEENS7_ILi64EEEEEELi256ENS_6half_tEfNS_4arch4Sm90ELb0ELb1ELb0ELb1ELb0ELb1ELb1ELb1ELb0ELb1ELb1ELb0EEENS1_21CollectiveEpilogueFwdINS6_IJSA_NS7_ILi256EEESB_EEES9_SE_SG_Li256ELb1ELb1ELb1ELb0EEENS1_36VarlenDynamicPersistentTileSchedulerILi128ELi96ELi256ELi128ELb1ELb1ELb1ELb1ELb0ELb1EEEEEEEEEvNT_6ParamsE,"ax",@progbits
	.align	128
.text._ZN7cutlass13device_kernelIN5flash11enable_sm90INS1_16FlashAttnFwdSm90INS1_25CollectiveMainloopFwdSm90ILi2EN4cute5tupleIJNS5_1CILi1EEES8_S8_EEENS6_IJNS7_ILi128EEENS7_ILi96EEENS7_ILi64EEEEEELi256ENS_6half_tEfNS_4arch4Sm90ELb0ELb1ELb0ELb1ELb0ELb1ELb1ELb1ELb0ELb1ELb1ELb0EEENS1_21CollectiveEpilogueFwdINS6_IJSA_NS7_ILi256EEESB_EEES9_SE_SG_Li256ELb1ELb1ELb1ELb0EEENS1_36VarlenDynamicPersistentTileSchedulerILi128ELi96ELi256ELi128ELb1ELb1ELb1ELb1ELb0ELb1EEEEEEEEEvNT_6ParamsE:
        .type           _ZN7cutlass13device_kernelIN5flash11enable_sm90INS1_16FlashAttnFwdSm90INS1_25CollectiveMainloopFwdSm90ILi2EN4cute5tupleIJNS5_1CILi1EEES8_S8_EEENS6_IJNS7_ILi128EEENS7_ILi96EEENS7_ILi64EEEEEELi256ENS_6half_tEfNS_4arch4Sm90ELb0ELb1ELb0ELb1ELb0ELb1ELb1ELb1ELb0ELb1ELb1ELb0EEENS1_21CollectiveEpilogueFwdINS6_IJSA_NS7_ILi256EEESB_EEES9_SE_SG_Li256ELb1ELb1ELb1ELb0EEENS1_36VarlenDynamicPersistentTileSchedulerILi128ELi96ELi256ELi128ELb1ELb1ELb1ELb1ELb0ELb1EEEEEEEEEvNT_6ParamsE,@function
        .size           _ZN7cutlass13device_kernelIN5flash11enable_sm90INS1_16FlashAttnFwdSm90INS1_25CollectiveMainloopFwdSm90ILi2EN4cute5tupleIJNS5_1CILi1EEES8_S8_EEENS6_IJNS7_ILi128EEENS7_ILi96EEENS7_ILi64EEEEEELi256ENS_6half_tEfNS_4arch4Sm90ELb0ELb1ELb0ELb1ELb0ELb1ELb1ELb1ELb0ELb1ELb1ELb0EEENS1_21CollectiveEpilogueFwdINS6_IJSA_NS7_ILi256EEESB_EEES9_SE_SG_Li256ELb1ELb1ELb1ELb0EEENS1_36VarlenDynamicPersistentTileSchedulerILi128ELi96ELi256ELi128ELb1ELb1ELb1ELb1ELb0ELb1EEEEEEEEEvNT_6ParamsE,(.L_x_29 - _ZN7cutlass13device_kernelIN5flash11enable_sm90INS1_16FlashAttnFwdSm90INS1_25CollectiveMainloopFwdSm90ILi2EN4cute5tupleIJNS5_1CILi1EEES8_S8_EEENS6_IJNS7_ILi128EEENS7_ILi96EEENS7_ILi64EEEEEELi256ENS_6half_tEfNS_4arch4Sm90ELb0ELb1ELb0ELb1ELb0ELb1ELb1ELb1ELb0ELb1ELb1ELb0EEENS1_21CollectiveEpilogueFwdINS6_IJSA_NS7_ILi256EEESB_EEES9_SE_SG_Li256ELb1ELb1ELb1ELb0EEENS1_36VarlenDynamicPersistentTileSchedulerILi128ELi96ELi256ELi128ELb1ELb1ELb1ELb1ELb0ELb1EEEEEEEEEvNT_6ParamsE)
        .other          _ZN7cutlass13device_kernelIN5flash11enable_sm90INS1_16FlashAttnFwdSm90INS1_25CollectiveMainloopFwdSm90ILi2EN4cute5tupleIJNS5_1CILi1EEES8_S8_EEENS6_IJNS7_ILi128EEENS7_ILi96EEENS7_ILi64EEEEEELi256ENS_6half_tEfNS_4arch4Sm90ELb0ELb1ELb0ELb1ELb0ELb1ELb1ELb1ELb0ELb1ELb1ELb0EEENS1_21CollectiveEpilogueFwdINS6_IJSA_NS7_ILi256EEESB_EEES9_SE_SG_Li256ELb1ELb1ELb1ELb0EEENS1_36VarlenDynamicPersistentTileSchedulerILi128ELi96ELi256ELi128ELb1ELb1ELb1ELb1ELb0ELb1EEEEEEEEEvNT_6ParamsE,@"STO_CUDA_ENTRY STV_DEFAULT"
_ZN7cutlass13device_kernelIN5flash11enable_sm90INS1_16FlashAttnFwdSm90INS1_25CollectiveMainloopFwdSm90ILi2EN4cute5tupleIJNS5_1CILi1EEES8_S8_EEENS6_IJNS7_ILi128EEENS7_ILi96EEENS7_ILi64EEEEEELi256ENS_6half_tEfNS_4arch4Sm90ELb0ELb1ELb0ELb1ELb0ELb1ELb1ELb1ELb0ELb1ELb1ELb0EEENS1_21CollectiveEpilogueFwdINS6_IJSA_NS7_ILi256EEESB_EEES9_SE_SG_Li256ELb1ELb1ELb1ELb0EEENS1_36VarlenDynamicPersistentTileSchedulerILi128ELi96ELi256ELi128ELb1ELb1ELb1ELb1ELb0ELb1EEEEEEEEEvNT_6ParamsE:
[----:B------:R-:W-:Y:S01]  /*0000*/  LDC R1, c[0x0][0x37c] ;  /* 0x0000df00ff017b82 */ /* 0x000fe20000000800 */
[----:B------:R-:W-:Y:S05]  /*0010*/  EXIT ;  /* 0x000000000000794d */ /* 0x000fea0003800000 */
.L_x_11:
        /* <DEDUP_REMOVED lines=14> */
.L_x_29:


//--------------------- .text._ZN7cutlass13device_kernelIN5flash11enable_sm90INS1_16FlashAttnFwdSm90INS1_25CollectiveMainloopFwdSm90ILi2EN4cute5tupleIJNS5_1CILi1EEES8_S8_EEENS6_IJNS7_ILi128EEENS7_ILi96EEENS7_ILi64EEEEEELi256ENS_6half_tEfNS_4arch4Sm90ELb1ELb0ELb0ELb0ELb0ELb0ELb0ELb1ELb0ELb1ELb1ELb0EEENS1_21CollectiveEpilogueFwdINS6_IJSA_NS7_ILi256EEESB_EEES9_SE_SG_Li256ELb0ELb1ELb1ELb0EEENS1_19SingleTileSchedulerILb0ELb1ELb1ELi128EEEEEEEEEvNT_6ParamsE --------------------------
	.section	.text._ZN7cutlass13device_kernelIN5flash11enable_sm90INS1_16FlashAttnFwdSm90INS1_25CollectiveMainloopFwdSm90ILi2EN4cute5tupleIJNS5_1CILi1EEES8_S8_EEENS6_IJNS7_ILi128EEENS7_ILi96EEENS7_ILi64EEEEEELi256ENS_6half_tEfNS_4arch4Sm90ELb1ELb0ELb0ELb0ELb0ELb0ELb0ELb1ELb0ELb1ELb1ELb0EEENS1_21CollectiveEpilogueFwdINS6_IJSA_NS7_ILi256EEESB_EEES9_SE_SG_Li256ELb0ELb1ELb1ELb0EEENS1_19SingleTileSchedulerILb0ELb1ELb1ELi128EEEEEEEEEvNT_6ParamsE,"ax",@progbits
	.align	128
.text._ZN7cutlass13device_kernelIN5flash11enable_sm90INS1_16FlashAttnFwdSm90INS1_25CollectiveMainloopFwdSm90ILi2EN4cute5tupleIJNS5_1CILi1EEES8_S8_EEENS6_IJNS7_ILi128EEENS7_ILi96EEENS7_ILi64EEEEEELi256ENS_6half_tEfNS_4arch4Sm90ELb1ELb0ELb0ELb0ELb0ELb0ELb0ELb1ELb0ELb1ELb1ELb0EEENS1_21CollectiveEpilogueFwdINS6_IJSA_NS7_ILi256EEESB_EEES9_SE_SG_Li256ELb0ELb1ELb1ELb0EEENS1_19SingleTileSchedulerILb0ELb1ELb1ELi128EEEEEEEEEvNT_6ParamsE:
        .type           _ZN7cutlass13device_kernelIN5flash11enable_sm90INS1_16FlashAttnFwdSm90INS1_25CollectiveMainloopFwdSm90ILi2EN4cute5tupleIJNS5_1CILi1EEES8_S8_EEENS6_IJNS7_ILi128EEENS7_ILi96EEENS7_ILi64EEEEEELi256ENS_6half_tEfNS_4arch4Sm90ELb1ELb0ELb0ELb0ELb0ELb0ELb0ELb1ELb0ELb1ELb1ELb0EEENS1_21CollectiveEpilogueFwdINS6_IJSA_NS7_ILi256EEESB_EEES9_SE_SG_Li256ELb0ELb1ELb1ELb0EEENS1_19SingleTileSchedulerILb0ELb1ELb1ELi128EEEEEEEEEvNT_6ParamsE,@function
        .size           _ZN7cutlass13device_kernelIN5flash11enable_sm90INS1_16FlashAttnFwdSm90INS1_25CollectiveMainloopFwdSm90ILi2EN4cute5tupleIJNS5_1CILi1EEES8_S8_EEENS6_IJNS7_ILi128EEENS7_ILi96EEENS7_ILi64EEEEEELi256ENS_6half_tEfNS_4arch4Sm90ELb1ELb0ELb0ELb0ELb0ELb0ELb0ELb1ELb0ELb1ELb1ELb0EEENS1_21CollectiveEpilogueFwdINS6_IJSA_NS7_ILi256EEESB_EEES9_SE_SG_Li256ELb0ELb1ELb1ELb0EEENS1_19SingleTileSchedulerILb0ELb1ELb1ELi128EEEEEEEEEvNT_6ParamsE,(.L_x_30 - _ZN7cutlass13device_kernelIN5flash11enable_sm90INS1_16FlashAttnFwdSm90INS1_25CollectiveMainloopFwdSm90ILi2EN4cute5tupleIJNS5_1CILi1EEES8_S8_EEENS6_IJNS7_ILi128EEENS7_ILi96EEENS7_ILi64EEEEEELi256ENS_6half_tEfNS_4arch4Sm90ELb1ELb0ELb0ELb0ELb0ELb0ELb0ELb1ELb0ELb1ELb1ELb0EEENS1_21CollectiveEpilogueFwdINS6_IJSA_NS7_ILi256EEESB_EEES9_SE_SG_Li256ELb0ELb1ELb1ELb0EEENS1_19SingleTileSchedulerILb0ELb1ELb1ELi128EEEEEEEEEvNT_6ParamsE)
        .other          _ZN7cutlass13device_kernelIN5flash11enable_sm90INS1_16FlashAttnFwdSm90INS1_25CollectiveMainloopFwdSm90ILi2EN4cute5tupleIJNS5_1CILi1EEES8_S8_EEENS6_IJNS7_ILi128EEENS7_ILi96EEENS7_ILi64EEEEEELi256ENS_6half_tEfNS_4arch4Sm90ELb1ELb0ELb0ELb0ELb0ELb0ELb0ELb1ELb0ELb1ELb1ELb0EEENS1_21CollectiveEpilogueFwdINS6_IJSA_NS7_ILi256EEESB_EEES9_SE_SG_Li256ELb0ELb1ELb1ELb0EEENS1_19SingleTileSchedulerILb0ELb1ELb1ELi128EEEEEEEEEvNT_6ParamsE,@"STO_CUDA_ENTRY STV_DEFAULT"
_ZN7cutlass13device_kernelIN5flash11enable_sm90INS1_16FlashAttnFwdSm90INS1_25CollectiveMainloopFwdSm90ILi2EN4cute5tupleIJNS5_1CILi1EEES8_S8_EEENS6_IJNS7_ILi128EEENS7_ILi96EEENS7_ILi64EEEEEELi256ENS_6half_tEfNS_4arch4Sm90ELb1ELb0ELb0ELb0ELb0ELb0ELb0ELb1ELb0ELb1ELb1ELb0EEENS1_21CollectiveEpilogueFwdINS6_IJSA_NS7_ILi256EEESB_EEES9_SE_SG_Li256ELb0ELb1ELb1ELb0EEENS1_19SingleTileSchedulerILb0ELb1ELb1ELi128EEEEEEEEEvNT_6ParamsE:
[----:B------:R-:W-:Y:S01]  /*0000*/  LDC R1, c[0x0][0x37c] ;  /* 0x0000df00ff017b82 */ /* 0x000fe20000000800 */
[----:B------:R-:W-:Y:S05]  /*0010*/  EXIT ;  /* 0x000000000000794d */ /* 0x000fea0003800000 */
.L_x_12:
        /* <DEDUP_REMOVED lines=14> */
.L_x_30:


//--------------------- .text._ZN7cutlass13device_kernelIN5flash11enable_sm90INS1_16FlashAttnFwdSm90INS1_25CollectiveMainloopFwdSm90ILi2EN4cute5tupleIJNS5_1CILi1EEES8_S8_EEENS6_IJNS7_ILi128EEENS7_ILi96EEENS7_ILi64EEEEEELi256ENS_6half_tEfNS_4arch4Sm90ELb1ELb0ELb0ELb0ELb0ELb0ELb1ELb1ELb0ELb1ELb1ELb0EEENS1_21CollectiveEpilogueFwdINS6_IJSA_NS7_ILi256EEESB_EEES9_SE_SG_Li256ELb0ELb1ELb1ELb0EEENS1_19SingleTileSchedulerILb0ELb1ELb1ELi128EEEEEEEEEvNT_6ParamsE --------------------------
	.section	.text._ZN7cutlass13device_kernelIN5flash11enable_sm90INS1_16FlashAttnFwdSm90INS1_25CollectiveMainloopFwdSm90ILi2EN4cute5tupleIJNS5_1CILi1EEES8_S8_EEENS6_IJNS7_ILi128EEENS7_ILi96EEENS7_ILi64EEEEEELi256ENS_6half_tEfNS_4arch4Sm90ELb1ELb0ELb0ELb0ELb0ELb0ELb1ELb1ELb0ELb1ELb1ELb0EEENS1_21CollectiveEpilogueFwdINS6_IJSA_NS7_ILi256EEESB_EEES9_SE_SG_Li256ELb0ELb1ELb1ELb0EEENS1_19SingleTileSchedulerILb0ELb1ELb1ELi128EEEEEEEEEvNT_6ParamsE,"ax",@progbits
	.align	128
.text._ZN7cutlass13device_kernelIN5flash11enable_sm90INS1_16FlashAttnFwdSm90INS1_25CollectiveMainloopFwdSm90ILi2EN4cute5tupleIJNS5_1CILi1EEES8_S8_EEENS6_IJNS7_ILi128EEENS7_ILi96EEENS7_ILi64EEEEEELi256ENS_6half_tEfNS_4arch4Sm90ELb1ELb0ELb0ELb0ELb0ELb0ELb1ELb1ELb0ELb1ELb1ELb0EEENS1_21CollectiveEpilogueFwdINS6_IJSA_NS7_ILi256EEESB_EEES9_SE_SG_Li256ELb0ELb1ELb1ELb0EEENS1_19SingleTileSchedulerILb0ELb1ELb1ELi128EEEEEEEEEvNT_6ParamsE:
        .type           _ZN7cutlass13device_kernelIN5flash11enable_sm90INS1_16FlashAttnFwdSm90INS1_25CollectiveMainloopFwdSm90ILi2EN4cute5tupleIJNS5_1CILi1EEES8_S8_EEENS6_IJNS7_ILi128EEENS7_ILi96EEENS7_ILi64EEEEEELi256ENS_6half_tEfNS_4arch4Sm90ELb1ELb0ELb0ELb0ELb0ELb0ELb1ELb1ELb0ELb1ELb1ELb0EEENS1_21CollectiveEpilogueFwdINS6_IJSA_NS7_ILi256EEESB_EEES9_SE_SG_Li256ELb0ELb1ELb1ELb0EEENS1_19SingleTileSchedulerILb0ELb1ELb1ELi128EEEEEEEEEvNT_6ParamsE,@function
        .size           _ZN7cutlass13device_kernelIN5flash11enable_sm90INS1_16FlashAttnFwdSm90INS1_25CollectiveMainloopFwdSm90ILi2EN4cute5tupleIJNS5_1CILi1EEES8_S8_EEENS6_IJNS7_ILi128EEENS7_ILi96EEENS7_ILi64EEEEEELi256ENS_6half_tEfNS_4arch4Sm90ELb1ELb0ELb0ELb0ELb0ELb0ELb1ELb1ELb0ELb1ELb1ELb0EEENS1_21CollectiveEpilogueFwdINS6_IJSA_NS7_ILi256EEESB_EEES9_SE_SG_Li256ELb0ELb1ELb1ELb0EEENS1_19SingleTileSchedulerILb0ELb1ELb1ELi128EEEEEEEEEvNT_6ParamsE,(.L_x_31 - _ZN7cutlass13device_kernelIN5flash11enable_sm90INS1_16FlashAttnFwdSm90INS1_25CollectiveMainloopFwdSm90ILi2EN4cute5tupleIJNS5_1CILi1EEES8_S8_EEENS6_IJNS7_ILi128EEENS7_ILi96EEENS7_ILi64EEEEEELi256ENS_6half_tEfNS_4arch4Sm90ELb1ELb0ELb0ELb0ELb0ELb0ELb1ELb1ELb0ELb1ELb1ELb0EEENS1_21CollectiveEpilogueFwdINS6_IJSA_NS7_ILi256EEESB_EEES9_SE_SG_Li256ELb0ELb1ELb1ELb0EEENS1_19SingleTileSchedulerILb0ELb1ELb1ELi128EEEEEEEEEvNT_6ParamsE)
        .other          _ZN7cutlass13device_kernelIN5flash11enable_sm90INS1_16FlashAttnFwdSm90INS1_25CollectiveMainloopFwdSm90ILi2EN4cute5tupleIJNS5_1CILi1EEES8_S8_EEENS6_IJNS7_ILi128EEENS7_ILi96EEENS7_ILi64EEEEEELi256ENS_6half_tEfNS_4arch4Sm90ELb1ELb0ELb0ELb0ELb0ELb0ELb1ELb1ELb0ELb1ELb1ELb0EEENS1_21CollectiveEpilogueFwdINS6_IJSA_NS7_ILi256EEESB_EEES9_SE_SG_Li256ELb0ELb1ELb1ELb0EEENS1_19SingleTileSchedulerILb0ELb1ELb1ELi128EEEEEEEEEvNT_6ParamsE,@"STO_CUDA_ENTRY STV_DEFAULT"
_ZN7cutlass13device_kernelIN5flash11enable_sm90INS1_16FlashAttnFwdSm90INS1_25CollectiveMainloopFwdSm90ILi2EN4cute5tupleIJNS5_1CILi1EEES8_S8_EEENS6_IJNS7_ILi128EEENS7_ILi96EEENS7_ILi64EEEEEELi256ENS_6half_tEfNS_4arch4Sm90ELb1ELb0ELb0ELb0ELb0ELb0ELb1ELb1ELb0ELb1ELb1ELb0EEENS1_21CollectiveEpilogueFwdINS6_IJSA_NS7_ILi256EEESB_EEES9_SE_SG_Li256ELb0ELb1ELb1ELb0EEENS1_19SingleTileSchedulerILb0ELb1ELb1ELi128EEEEEEEEEvNT_6ParamsE:
[----:B------:R-:W-:Y:S01]  /*0000*/  LDC R1, c[0x0][0x37c] ;  /* 0x0000df00ff017b82 */ /* 0x000fe20000000800 */
[----:B------:R-:W-:Y:S05]  /*0010*/  EXIT ;  /* 0x000000000000794d */ /* 0x000fea0003800000 */
.L_x_13:
        /* <DEDUP_REMOVED lines=14> */
.L_x_31:


//--------------------- .text._ZN7cutlass13device_kernelIN5flash11enable_sm90INS1_16FlashAttnFwdSm90INS1_25CollectiveMainloopFwdSm90ILi2EN4cute5tupleIJNS5_1CILi1EEES8_S8_EEENS6_IJNS7_ILi128EEENS7_ILi96EEENS7_ILi64EEEEEELi256ENS_6half_tEfNS_4arch4Sm90ELb1ELb0ELb0ELb1ELb0ELb0ELb0ELb1ELb0ELb1ELb1ELb0EEENS1_21CollectiveEpilogueFwdINS6_IJSA_NS7_ILi256EEESB_EEES9_SE_SG_Li256ELb1ELb1ELb1ELb0EEENS1_36VarlenDynamicPersistentTileSchedulerILi128ELi96ELi256ELi128ELb1ELb1ELb1ELb1ELb1ELb1EEEEEEEEEvNT_6ParamsE --------------------------
	.section	.text._ZN7cutlass13device_kernelIN5flash11enable_sm90INS1_16FlashAttnFwdSm90INS1_25CollectiveMainloopFwdSm90ILi2EN4cute5tupleIJNS5_1CILi1EEES8_S8_EEENS6_IJNS7_ILi128EEENS7_ILi96EEENS7_ILi64EEEEEELi256ENS_6half_tEfNS_4arch4Sm90ELb1ELb0ELb0ELb1ELb0ELb0ELb0ELb1ELb0ELb1ELb1ELb0EEENS1_21CollectiveEpilogueFwdINS6_IJSA_NS7_ILi256EEESB_EEES9_SE_SG_Li256ELb1ELb1ELb1ELb0EEENS1_36VarlenDynamicPersistentTileSchedulerILi128ELi96ELi256ELi128ELb1ELb1ELb1ELb1ELb1ELb1EEEEEEEEEvNT_6ParamsE,"ax",@progbits
	.align	128
.text._ZN7cutlass13device_kernelIN5flash11enable_sm90INS1_16FlashAttnFwdSm90INS1_25CollectiveMainloopFwdSm90ILi2EN4cute5tupleIJNS5_1CILi1EEES8_S8_EEENS6_IJNS7_ILi128EEENS7_ILi96EEENS7_ILi64EEEEEELi256ENS_6half_tEfNS_4arch4Sm90ELb1ELb0ELb0ELb1ELb0ELb0ELb0ELb1ELb0ELb1ELb1ELb0EEENS1_21CollectiveEpilogueFwdINS6_IJSA_NS7_ILi256EEESB_EEES9_SE_SG_Li256ELb1ELb1ELb1ELb0EEENS1_36VarlenDynamicPersistentTileSchedulerILi128ELi96ELi256ELi128ELb1ELb1ELb1ELb1ELb1ELb1EEEEEEEEEvNT_6ParamsE:
        .type           _ZN7cutlass13device_kernelIN5flash11enable_sm90INS1_16FlashAttnFwdSm90INS1_25CollectiveMainloopFwdSm90ILi2EN4cute5tupleIJNS5_1CILi1EEES8_S8_EEENS6_IJNS7_ILi128EEENS7_ILi96EEENS7_ILi64EEEEEELi256ENS_6half_tEfNS_4arch4Sm90ELb1ELb0ELb0ELb1ELb0ELb0ELb0ELb1ELb0ELb1ELb1ELb0EEENS1_21CollectiveEpilogueFwdINS6_IJSA_NS7_ILi256EEESB_EEES9_SE_SG_Li256ELb1ELb1ELb1ELb0EEENS1_36VarlenDynamicPersistentTileSchedulerILi128ELi96ELi256ELi128ELb1ELb1ELb1ELb1ELb1ELb1EEEEEEEEEvNT_6ParamsE,@function
        .size           _ZN7cutlass13device_kernelIN5flash11enable_sm90INS1_16FlashAttnFwdSm90INS1_25CollectiveMainloopFwdSm90ILi2EN4cute5tupleIJNS5_1CILi1EEES8_S8_EEENS6_IJNS7_ILi128EEENS7_ILi96EEENS7_ILi64EEEEEELi256ENS_6half_tEfNS_4arch4Sm90ELb1ELb0ELb0ELb1ELb0ELb0ELb0ELb1ELb0ELb1ELb1ELb0EEENS1_21CollectiveEpilogueFwdINS6_IJSA_NS7_ILi256EEESB_EEES9_SE_SG_Li256ELb1ELb1ELb1ELb0EEENS1_36VarlenDynamicPersistentTileSchedulerILi128ELi96ELi256ELi128ELb1ELb1ELb1ELb1ELb1ELb1EEEEEEEEEvNT_6ParamsE,(.L_x_32 - _ZN7cutlass13device_kernelIN5flash11enable_sm90INS1_16FlashAttnFwdSm90INS1_25CollectiveMainloopFwdSm90ILi2EN4cute5tupleIJNS5_1CILi1EEES8_S8_EEENS6_IJNS7_ILi128EEENS7_ILi96EEENS7_ILi64EEEEEELi256ENS_6half_tEfNS_4arch4Sm90ELb1ELb0ELb0ELb1ELb0ELb0ELb0ELb1ELb0ELb1ELb1ELb0EEENS1_21CollectiveEpilogueFwdINS6_IJSA_NS7_ILi256EEESB_EEES9_SE_SG_Li256ELb1ELb1ELb1ELb0EEENS1_36VarlenDynamicPersistentTileSchedulerILi128ELi96ELi256ELi128ELb1ELb1ELb1ELb1ELb1ELb1EEEEEEEEEvNT_6ParamsE)
        .other          _ZN7cutlass13device_kernelIN5flash11enable_sm90INS1_16FlashAttnFwdSm90INS1_25CollectiveMainloopFwdSm90ILi2EN4cute5tupleIJNS5_1CILi1EEES8_S8_EEENS6_IJNS7_ILi128EEENS7_ILi96EEENS7_ILi64EEEEEELi256ENS_6half_tEfNS_4arch4Sm90ELb1ELb0ELb0ELb1ELb0ELb0ELb0ELb1ELb0ELb1ELb1ELb0EEENS1_21CollectiveEpilogueFwdINS6_IJSA_NS7_ILi256EEESB_EEES9_SE_SG_Li256ELb1ELb1ELb1ELb0EEENS1_36VarlenDynamicPersistentTileSchedulerILi128ELi96ELi256ELi128ELb1ELb1ELb1ELb1ELb1ELb1EEEEEEEEEvNT_6ParamsE,@"STO_CUDA_ENTRY STV_DEFAULT"
_ZN7cutlass13device_kernelIN5flash11enable_sm90INS1_16FlashAttnFwdSm90INS1_25CollectiveMainloopFwdSm90ILi2EN4cute5tupleIJNS5_1CILi1EEES8_S8_EEENS6_IJNS7_ILi128EEENS7_ILi96EEENS7_ILi64EEEEEELi256ENS_6half_tEfNS_4arch4Sm90ELb1ELb0ELb0ELb1ELb0ELb0ELb0ELb1ELb0ELb1ELb1ELb0EEENS1_21CollectiveEpilogueFwdINS6_IJSA_NS7_ILi256EEESB_EEES9_SE_SG_Li256ELb1ELb1ELb1ELb0EEENS1_36VarlenDynamicPersistentTileSchedulerILi128ELi96ELi256ELi128ELb1ELb1ELb1ELb1ELb1ELb1EEEEEEEEEvNT_6ParamsE:
[----:B------:R-:W-:Y:S01]  /*0000*/  LDC R1, c[0x0][0x37c] ;  /* 0x0000df00ff017b82 */ /* 0x000fe20000000800 */
[----:B------:R-:W-:Y:S05]  /*0010*/  EXIT ;  /* 0x000000000000794d */ /* 0x000fea0003800000 */
.L_x_14:
        /* <DEDUP_REMOVED lines=14> */
.L_x_32:


//--------------------- .text._ZN7cutlass13device_kernelIN5flash11enable_sm90INS1_16FlashAttnFwdSm90INS1_25CollectiveMainloopFwdSm90ILi2EN4cute5tupleIJNS5_1CILi1EEES8_S8_EEENS6_IJNS7_ILi128EEENS7_ILi96EEENS7_ILi64EEEEEELi256ENS_6half_tEfNS_4arch4Sm90ELb1ELb0ELb0ELb1ELb0ELb1ELb0ELb1ELb0ELb1ELb1ELb0EEENS1_21CollectiveEpilogueFwdINS6_IJSA_NS7_ILi256EEESB_EEES9_SE_SG_Li256ELb1ELb1ELb1ELb0EEENS1_36VarlenDynamicPersistentTileSchedulerILi128ELi96ELi256ELi128ELb1ELb1ELb1ELb1ELb1ELb1EEEEEEEEEvNT_6ParamsE --------------------------
	.section	.text._ZN7cutlass13device_kernelIN5flash11enable_sm90INS1_16FlashAttnFwdSm90INS1_25CollectiveMainloopFwdSm90ILi2EN4cute5tupleIJNS5_1CILi1EEES8_S8_EEENS6_IJNS7_ILi128EEENS7_ILi96EEENS7_ILi64EEEEEELi256ENS_6half_tEfNS_4arch4Sm90ELb1ELb0ELb0ELb1ELb0ELb1ELb0ELb1ELb0ELb1ELb1ELb0EEENS1_21CollectiveEpilogueFwdINS6_IJSA_NS7_ILi256EEESB_EEES9_SE_SG_Li256ELb1ELb1ELb1ELb0EEENS1_36VarlenDynamicPersistentTileSchedulerILi128ELi96ELi256ELi128ELb1ELb1ELb1ELb1ELb1ELb1EEEEEEEEEvNT_6ParamsE,"ax",@progbits
	.align	128
.text._ZN7cutlass13device_kernelIN5flash11enable_sm90INS1_16FlashAttnFwdSm90INS1_25CollectiveMainloopFwdSm90ILi2EN4cute5tupleIJNS5_1CILi1EEES8_S8_EEENS6_IJNS7_ILi128EEENS7_ILi96EEENS7_ILi64EEEEEELi256ENS_6half_tEfNS_4arch4Sm90ELb1ELb0ELb0ELb1ELb0ELb1ELb0ELb1ELb0ELb1ELb1ELb0EEENS1_21CollectiveEpilogueFwdINS6_IJSA_NS7_ILi256EEESB_EEES9_SE_SG_Li256ELb1ELb1ELb1ELb0EEENS1_36VarlenDynamicPersistentTileSchedulerILi128ELi96ELi256ELi128ELb1ELb1ELb1ELb1ELb1ELb1EEEEEEEEEvNT_6ParamsE:
        .type           _ZN7cutlass13device_kernelIN5flash11enable_sm90INS1_16FlashAttnFwdSm90INS1_25CollectiveMainloopFwdSm90ILi2EN4cute5tupleIJNS5_1CILi1EEES8_S8_EEENS6_IJNS7_ILi128EEENS7_ILi96EEENS7_ILi64EEEEEELi256ENS_6half_tEfNS_4arch4Sm90ELb1ELb0ELb0ELb1ELb0ELb1ELb0ELb1ELb0ELb1ELb1ELb0EEENS1_21CollectiveEpilogueFwdINS6_IJSA_NS7_ILi256EEESB_EEES9_SE_SG_Li256ELb1ELb1ELb1ELb0EEENS1_36VarlenDynamicPersistentTileSchedulerILi128ELi96ELi256ELi128ELb1ELb1ELb1ELb1ELb1ELb1EEEEEEEEEvNT_6ParamsE,@function
        .size           _ZN7cutlass13device_kernelIN5flash11enable_sm90INS1_16FlashAttnFwdSm90INS1_25CollectiveMainloopFwdSm90ILi2EN4cute5tupleIJNS5_1CILi1EEES8_S8_EEENS6_IJNS7_ILi128EEENS7_ILi96EEENS7_ILi64EEEEEELi256ENS_6half_tEfNS_4arch4Sm90ELb1ELb0ELb0ELb1ELb0ELb1ELb0ELb1ELb0ELb1ELb1ELb0EEENS1_21CollectiveEpilogueFwdINS6_IJSA_NS7_ILi256EEESB_EEES9_SE_SG_Li256ELb1ELb1ELb1ELb0EEENS1_36VarlenDynamicPersistentTileSchedulerILi128ELi96ELi256ELi128ELb1ELb1ELb1ELb1ELb1ELb1EEEEEEEEEvNT_6ParamsE,(.L_x_33 - _ZN7cutlass13device_kernelIN5flash11enable_sm90INS1_16FlashAttnFwdSm90INS1_25CollectiveMainloopFwdSm90ILi2EN4cute5tupleIJNS5_1CILi1EEES8_S8_EEENS6_IJNS7_ILi128EEENS7_ILi96EEENS7_ILi64EEEEEELi256ENS_6half_tEfNS_4arch4Sm90ELb1ELb0ELb0ELb1ELb0ELb1ELb0ELb1ELb0ELb1ELb1ELb0EEENS1_21CollectiveEpilogueFwdINS6_IJSA_NS7_ILi256EEESB_EEES9_SE_SG_Li256ELb1ELb1ELb1ELb0EEENS1_36VarlenDynamicPersistentTileSchedulerILi128ELi96ELi256ELi128ELb1ELb1ELb1ELb1ELb1ELb1EEEEEEEEEvNT_6ParamsE)
        .other          _ZN7cutlass13device_kernelIN5flash11enable_sm90INS1_16FlashAttnFwdSm90INS1_25CollectiveMainloopFwdSm90ILi2EN4cute5tupleIJNS5_1CILi1EEES8_S8_EEENS6_IJNS7_ILi128EEENS7_ILi96EEENS7_ILi64EEEEEELi256ENS_6half_tEfNS_4arch4Sm90ELb1ELb0ELb0ELb1ELb0ELb1ELb0ELb1ELb0ELb1ELb1ELb0EEENS1_21CollectiveEpilogueFwdINS6_IJSA_NS7_ILi256EEESB_EEES9_SE_SG_Li256ELb1ELb1ELb1ELb0EEENS1_36VarlenDynamicPersistentTileSchedulerILi128ELi96ELi256ELi128ELb1ELb1ELb1ELb1ELb1ELb1EEEEEEEEEvNT_6ParamsE,@"STO_CUDA_ENTRY STV_DEFAULT"
_ZN7cutlass13device_kernelIN5flash11enable_sm90INS1_16FlashAttnFwdSm90INS1_25CollectiveMainloopFwdSm90ILi2EN4cute5tupleIJNS5_1CILi1EEES8_S8_EEENS6_IJNS7_ILi128EEENS7_ILi96EEENS7_ILi64EEEEEELi256ENS_6half_tEfNS_4arch4Sm90ELb1ELb0ELb0ELb1ELb0ELb1ELb0ELb1ELb0ELb1ELb1ELb0EEENS1_21CollectiveEpilogueFwdINS6_IJSA_NS7_ILi256EEESB_EEES9_SE_SG_Li256ELb1ELb1ELb1ELb0EEENS1_36VarlenDynamicPersistentTileSchedulerILi128ELi96ELi256ELi128ELb1ELb1ELb1ELb1ELb1ELb1EEEEEEEEEvNT_6ParamsE:
[----:B------:R-:W-:Y:S01]  /*0000*/  LDC R1, c[0x0][0x37c] ;  /* 0x0000df00ff017b82 */ /* 0x000fe20000000800 */
[----:B------:R-:W-:Y:S05]  /*0010*/  EXIT ;  /* 0x000000000000794d */ /* 0x000fea0003800000 */
.L_x_15:
        /* <DEDUP_REMOVED lines=14> */
.L_x_33:


//--------------------- .text._ZN7cutlass13device_kernelIN5flash11enable_sm90INS1_16FlashAttnFwdSm90INS1_25CollectiveMainloopFwdSm90ILi2EN4cute5tupleIJNS5_1CILi1EEES8_S8_EEENS6_IJNS7_ILi128EEENS7_ILi96EEENS7_ILi64EEEEEELi256ENS_6half_tEfNS_4arch4Sm90ELb1ELb0ELb0ELb1ELb0ELb0ELb1ELb1ELb0ELb1ELb1ELb0EEENS1_21CollectiveEpilogueFwdINS6_IJSA_NS7_ILi256EEESB_EEES9_SE_SG_Li256ELb1ELb1ELb1ELb0EEENS1_36VarlenDynamicPersistentTileSchedulerILi128ELi96ELi256ELi128ELb1ELb1ELb1ELb1ELb1ELb1EEEEEEEEEvNT_6ParamsE --------------------------
	.section	.text._ZN7cutlass13device_kernelIN5flash11enable_sm90INS1_16FlashAttnFwdSm90INS1_25CollectiveMainloopFwdSm90ILi2EN4cute5tupleIJNS5_1CILi1EEES8_S8_EEENS6_IJNS7_ILi128EEENS7_ILi96EEENS7_ILi64EEEEEELi256ENS_6half_tEfNS_4arch4Sm90ELb1ELb0ELb0ELb1ELb0ELb0ELb1ELb1ELb0ELb1ELb1ELb0EEENS1_21CollectiveEpilogueFwdINS6_IJSA_NS7_ILi256EEESB_EEES9_SE_SG_Li256ELb1ELb1ELb1ELb0EEENS1_36VarlenDynamicPersistentTileSchedulerILi128ELi96ELi256ELi128ELb1ELb1ELb1ELb1ELb1ELb1EEEEEEEEEvNT_6ParamsE,"ax",@progbits
	.align	128
.text._ZN7cutlass13device_kernelIN5flash11enable_sm90INS1_16FlashAttnFwdSm90INS1_25CollectiveMainloopFwdSm90ILi2EN4cute5tupleIJNS5_1CILi1EEES8_S8_EEENS6_IJNS7_ILi128EEENS7_ILi96EEENS7_ILi64EEEEEELi256ENS_6half_tEfNS_4arch4Sm90ELb1ELb0ELb0ELb1ELb0ELb0ELb1ELb1ELb0ELb1ELb1ELb0EEENS1_21CollectiveEpilogueFwdINS6_IJSA_NS7_ILi256EEESB_EEES9_SE_SG_Li256ELb1ELb1ELb1ELb0EEENS1_36VarlenDynamicPersistentTileSchedulerILi128ELi96ELi256ELi128ELb1ELb1ELb1ELb1ELb1ELb1EEEEEEEEEvNT_6ParamsE:
        .type           _ZN7cutlass13device_kernelIN5flash11enable_sm90INS1_16FlashAttnFwdSm90INS1_25CollectiveMainloopFwdSm90ILi2EN4cute5tupleIJNS5_1CILi1EEES8_S8_EEENS6_IJNS7_ILi128EEENS7_ILi96EEENS7_ILi64EEEEEELi256ENS_6half_tEfNS_4arch4Sm90ELb1ELb0ELb0ELb1ELb0ELb0ELb1ELb1ELb0ELb1ELb1ELb0EEENS1_21CollectiveEpilogueFwdINS6_IJSA_NS7_ILi256EEESB_EEES9_SE_SG_Li256ELb1ELb1ELb1ELb0EEENS1_36VarlenDynamicPersistentTileSchedulerILi128ELi96ELi256ELi128ELb1ELb1ELb1ELb1ELb1ELb1EEEEEEEEEvNT_6ParamsE,@function
        .size           _ZN7cutlass13device_kernelIN5flash11enable_sm90INS1_16FlashAttnFwdSm90INS1_25CollectiveMainloopFwdSm90ILi2EN4cute5tupleIJNS5_1CILi1EEES8_S8_EEENS6_IJNS7_ILi128EEENS7_ILi96EEENS7_ILi64EEEEEELi256ENS_6half_tEfNS_4arch4Sm90ELb1ELb0ELb0ELb1ELb0ELb0ELb1ELb1ELb0ELb1ELb1ELb0EEENS1_21CollectiveEpilogueFwdINS6_IJSA_NS7_ILi256EEESB_EEES9_SE_SG_Li256ELb1ELb1ELb1ELb0EEENS1_36VarlenDynamicPersistentTileSchedulerILi128ELi96ELi256ELi128ELb1ELb1ELb1ELb1ELb1ELb1EEEEEEEEEvNT_6ParamsE,(.L_x_34 - _ZN7cutlass13device_kernelIN5flash11enable_sm90INS1_16FlashAttnFwdSm90INS1_25CollectiveMainloopFwdSm90ILi2EN4cute5tupleIJNS5_1CILi1EEES8_S8_EEENS6_IJNS7_ILi128EEENS7_ILi96EEENS7_ILi64EEEEEELi256ENS_6half_tEfNS_4arch4Sm90ELb1ELb0ELb0ELb1ELb0ELb0ELb1ELb1ELb0ELb1ELb1ELb0EEENS1_21CollectiveEpilogueFwdINS6_IJSA_NS7_ILi256EEESB_EEES9_SE_SG_Li256ELb1ELb1ELb1ELb0EEENS1_36VarlenDynamicPersistentTileSchedulerILi128ELi96ELi256ELi128ELb1ELb1ELb1ELb1ELb1ELb1EEEEEEEEEvNT_6ParamsE)
        .other          _ZN7cutlass13device_kernelIN5flash11enable_sm90INS1_16FlashAttnFwdSm90INS1_25CollectiveMainloopFwdSm90ILi2EN4cute5tupleIJNS5_1CILi1EEES8_S8_EEENS6_IJNS7_ILi128EEENS7_ILi96EEENS7_ILi64EEEEEELi256ENS_6half_tEfNS_4arch4Sm90ELb1ELb0ELb0ELb1ELb0ELb0ELb1ELb1ELb0ELb1ELb1ELb0EEENS1_21CollectiveEpilogueFwdINS6_IJSA_NS7_ILi256EEESB_EEES9_SE_SG_Li256ELb1ELb1ELb1ELb0EEENS1_36VarlenDynamicPersistentTileSchedulerILi128ELi96ELi256ELi128ELb1ELb1ELb1ELb1ELb1ELb1EEEEEEEEEvNT_6ParamsE,@"STO_CUDA_ENTRY STV_DEFAULT"
_ZN7cutlass13device_kernelIN5flash11enable_sm90INS1_16FlashAttnFwdSm90INS1_25CollectiveMainloopFwdSm90ILi2EN4cute5tupleIJNS5_1CILi1EEES8_S8_EEENS6_IJNS7_ILi128EEENS7_ILi96EEENS7_ILi64EEEEEELi256ENS_6half_tEfNS_4arch4Sm90ELb1ELb0ELb0ELb1ELb0ELb0ELb1ELb1ELb0ELb1ELb1ELb0EEENS1_21CollectiveEpilogueFwdINS6_IJSA_NS7_ILi256EEESB_EEES9_SE_SG_Li256ELb1ELb1ELb1ELb0EEENS1_36VarlenDynamicPersistentTileSchedulerILi128ELi96ELi256ELi128ELb1ELb1ELb1ELb1ELb1ELb1EEEEEEEEEvNT_6ParamsE:
[----:B------:R-:W-:Y:S01]  /*0000*/  LDC R1, c[0x0][0x37c] ;  /* 0x0000df00ff017b82 */ /* 0x000fe20000000800 */
[----:B------:R-:W-:Y:S05]  /*0010*/  EXIT ;  /* 0x000000000000794d */ /* 0x000fea0003800000 */
.L_x_16:
        /* <DEDUP_REMOVED lines=14> */
.L_x_34:


//--------------------- .text._ZN7cutlass13device_kernelIN5flash11enable_sm90INS1_16FlashAttnFwdSm90INS1_25CollectiveMainloopFwdSm90ILi2EN4cute5tupleIJNS5_1CILi1EEES8_S8_EEENS6_IJNS7_ILi128EEENS7_ILi96EEENS7_ILi64EEEEEELi256ENS_6half_tEfNS_4arch4Sm90ELb1ELb0ELb0ELb1ELb0ELb1ELb1ELb1ELb0ELb1ELb1ELb0EEENS1_21CollectiveEpilogueFwdINS6_IJSA_NS7_ILi256EEESB_EEES9_SE_SG_Li256ELb1ELb1ELb1ELb0EEENS1_36VarlenDynamicPersistentTileSchedulerILi128ELi96ELi256ELi128ELb1ELb1ELb1ELb1ELb1ELb1EEEEEEEEEvNT_6ParamsE --------------------------
	.section	.text._ZN7cutlass13device_kernelIN5flash11enable_sm90INS1_16FlashAttnFwdSm90INS1_25CollectiveMainloopFwdSm90ILi2EN4cute5tupleIJNS5_1CILi1EEES8_S8_EEENS6_IJNS7_ILi128EEENS7_ILi96EEENS7_ILi64EEEEEELi256ENS_6half_tEfNS_4arch4Sm90ELb1ELb0ELb0ELb1ELb0ELb1ELb1ELb1ELb0ELb1ELb1ELb0EEENS1_21CollectiveEpilogueFwdINS6_IJSA_NS7_ILi256EEESB_EEES9_SE_SG_Li256ELb1ELb1ELb1ELb0EEENS1_36VarlenDynamicPersistentTileSchedulerILi128ELi96ELi256ELi128ELb1ELb1ELb1ELb1ELb1ELb1EEEEEEEEEvNT_6ParamsE,"ax",@progbits
	.align	128
.text._ZN7cutlass13device_kernelIN5flash11enable_sm90INS1_16FlashAttnFwdSm90INS1_25CollectiveMainloopFwdSm90ILi2EN4cute5tupleIJNS5_1CILi1EEES8_S8_EEENS6_IJNS7_ILi128EEENS7_ILi96EEENS7_ILi64EEEEEELi256ENS_6half_tEfNS_4arch4Sm90ELb1ELb0ELb0ELb1ELb0ELb1ELb1ELb1ELb0ELb1ELb1ELb0EEENS1_21CollectiveEpilogueFwdINS6_IJSA_NS7_ILi256EEESB_EEES9_SE_SG_Li256ELb1ELb1ELb1ELb0EEENS1_36VarlenDynamicPersistentTileSchedulerILi128ELi96ELi256ELi128ELb1ELb1ELb1ELb1ELb1ELb1EEEEEEEEEvNT_6ParamsE:
        .type           _ZN7cutlass13device_kernelIN5flash11enable_sm90INS1_16FlashAttnFwdSm90INS1_25CollectiveMainloopFwdSm90ILi2EN4cute5tupleIJNS5_1CILi1EEES8_S8_EEENS6_IJNS7_ILi128EEENS7_ILi96EEENS7_ILi64EEEEEELi256ENS_6half_tEfNS_4arch4Sm90ELb1ELb0ELb0ELb1ELb0ELb1ELb1ELb1ELb0ELb1ELb1ELb0EEENS1_21CollectiveEpilogueFwdINS6_IJSA_NS7_ILi256EEESB_EEES9_SE_SG_Li256ELb1ELb1ELb1ELb0EEENS1_36VarlenDynamicPersistentTileSchedulerILi128ELi96ELi256ELi128ELb1ELb1ELb1ELb1ELb1ELb1EEEEEEEEEvNT_6ParamsE,@function
        .size           _ZN7cutlass13device_kernelIN5flash11enable_sm90INS1_16FlashAttnFwdSm90INS1_25CollectiveMainloopFwdSm90ILi2EN4cute5tupleIJNS5_1CILi1EEES8_S8_EEENS6_IJNS7_ILi128EEENS7_ILi96EEENS7_ILi64EEEEEELi256ENS_6half_tEfNS_4arch4Sm90ELb1ELb0ELb0ELb1ELb0ELb1ELb1ELb1ELb0ELb1ELb1ELb0EEENS1_21CollectiveEpilogueFwdINS6_IJSA_NS7_ILi256EEESB_EEES9_SE_SG_Li256ELb1ELb1ELb1ELb0EEENS1_36VarlenDynamicPersistentTileSchedulerILi128ELi96ELi256ELi128ELb1ELb1ELb1ELb1ELb1ELb1EEEEEEEEEvNT_6ParamsE,(.L_x_35 - _ZN7cutlass13device_kernelIN5flash11enable_sm90INS1_16FlashAttnFwdSm90INS1_25CollectiveMainloopFwdSm90ILi2EN4cute5tupleIJNS5_1CILi1EEES8_S8_EEENS6_IJNS7_ILi128EEENS7_ILi96EEENS7_ILi64EEEEEELi256ENS_6half_tEfNS_4arch4Sm90ELb1ELb0ELb0ELb1ELb0ELb1ELb1ELb1ELb0ELb1ELb1ELb0EEENS1_21CollectiveEpilogueFwdINS6_IJSA_NS7_ILi256EEESB_EEES9_SE_SG_Li256ELb1ELb1ELb1ELb0EEENS1_36VarlenDynamicPersistentTileSchedulerILi128ELi96ELi256ELi128ELb1ELb1ELb1ELb1ELb1ELb1EEEEEEEEEvNT_6ParamsE)
        .other          _ZN7cutlass13device_kernelIN5flash11enable_sm90INS1_16FlashAttnFwdSm90INS1_25CollectiveMainloopFwdSm90ILi2EN4cute5tupleIJNS5_1CILi1EEES8_S8_EEENS6_IJNS7_ILi128EEENS7_ILi96EEENS7_ILi64EEEEEELi256ENS_6half_tEfNS_4arch4Sm90ELb1ELb0ELb0ELb1ELb0ELb1ELb1ELb1ELb0ELb1ELb1ELb0EEENS1_21CollectiveEpilogueFwdINS6_IJSA_NS7_ILi256EEESB_EEES9_SE_SG_Li256ELb1ELb1ELb1ELb0EEENS1_36VarlenDynamicPersistentTileSchedulerILi128ELi96ELi256ELi128ELb1ELb1ELb1ELb1ELb1ELb1EEEEEEEEEvNT_6ParamsE,@"STO_CUDA_ENTRY STV_DEFAULT"
_ZN7cutlass13device_kernelIN5flash11enable_sm90INS1_16FlashAttnFwdSm90INS1_25CollectiveMainloopFwdSm90ILi2EN4cute5tupleIJNS5_1CILi1EEES8_S8_EEENS6_IJNS7_ILi128EEENS7_ILi96EEENS7_ILi64EEEEEELi256ENS_6half_tEfNS_4arch4Sm90ELb1ELb0ELb0ELb1ELb0ELb1ELb1ELb1ELb0ELb1ELb1ELb0EEENS1_21CollectiveEpilogueFwdINS6_IJSA_NS7_ILi256EEESB_EEES9_SE_SG_Li256ELb1ELb1ELb1ELb0EEENS1_36VarlenDynamicPersistentTileSchedulerILi128ELi96ELi256ELi128ELb1ELb1ELb1ELb1ELb1ELb1EEEEEEEEEvNT_6ParamsE:
[----:B------:R-:W-:Y:S01]  /*0000*/  LDC R1, c[0x0][0x37c] ;  /* 0x0000df00ff017b82 */ /* 0x000fe20000000800 */
[----:B------:R-:W-:Y:S05]  /*0010*/  EXIT ;  /* 0x000000000000794d */ /* 0x000fea0003800000 */
.L_x_17:
        /* <DEDUP_REMOVED lines=14> */
.L_x_35:


//--------------------- .nv.shared.reserved.0     --------------------------
	.section	.nv.shared.reserved.0,"aw",@nobits
	.weak		__nv_reservedSMEM_offset_0_alias
	.size		__nv_reservedSMEM_offset_0_alias, 0, 64
	.other		__nv_reservedSMEM_offset_0_alias,@"STO_CUDA_RESERVED_SHARED STV_DEFAULT"
__nv_reservedSMEM_offset_0_alias:
	.zero		0
	.zero		64


//--------------------- .nv.global                --------------------------
	.section	.nv.global,"aw",@nobits
.nv.global:
	.type		_ZN75_INTERNAL_46609997_39_flash_fwd_hdim64_256_fp16_split_sm90_cu_e763cb1e_32874cute1_E,@object
	.size		_ZN75_INTERNAL_46609997_39_flash_fwd_hdim64_256_fp16_split_sm90_cu_e763cb1e_32874cute1_E,(_ZN75_INTERNAL_46609997_39_flash_fwd_hdim64_256_fp16_split_sm90_cu_e763cb1e_32874cuda3std3__45__cpo6cbeginE - _ZN75_INTERNAL_46609997_39_flash_fwd_hdim64_256_fp16_split_sm90_cu_e763cb1e_32874cute1_E)
_ZN75_INTERNAL_46609997_39_flash_fwd_hdim64_256_fp16_split_sm90_cu_e763cb1e_32874cute1_E:
	.zero		1
	.type		_ZN75_INTERNAL_46609997_39_flash_fwd_hdim64_256_fp16_split_sm90_cu_e763cb1e_32874cuda3std3__45__cpo6cbeginE,@object
	.size		_ZN75_INTERNAL_46609997_39_flash_fwd_hdim64_256_fp16_split_sm90_cu_e763cb1e_32874cuda3std3__45__cpo6cbeginE,(_ZN75_INTERNAL_46609997_39_flash_fwd_hdim64_256_fp16_split_sm90_cu_e763cb1e_32874cuda3std3__48in_placeE - _ZN75_INTERNAL_46609997_39_flash_fwd_hdim64_256_fp16_split_sm90_cu_e763cb1e_32874cuda3std3__45__cpo6cbeginE)
_ZN75_INTERNAL_46609997_39_flash_fwd_hdim64_256_fp16_split_sm90_cu_e763cb1e_32874cuda3std3__45__cpo6cbeginE:
	.zero		1
	.type		_ZN75_INTERNAL_46609997_39_flash_fwd_hdim64_256_fp16_split_sm90_cu_e763cb1e_32874cuda3std3__48in_placeE,@object
	.size		_ZN75_INTERNAL_46609997_39_flash_fwd_hdim64_256_fp16_split_sm90_cu_e763cb1e_32874cuda3std3__48in_placeE,(_ZN75_INTERNAL_46609997_39_flash_fwd_hdim64_256_fp16_split_sm90_cu_e763cb1e_32874cuda3std6ranges3__45__cpo9iter_moveE - _ZN75_INTERNAL_46609997_39_flash_fwd_hdim64_256_fp16_split_sm90_cu_e763cb1e_32874cuda3std3__48in_placeE)
_ZN75_INTERNAL_46609997_39_flash_fwd_hdim64_256_fp16_split_sm90_cu_e763cb1e_32874cuda3std3__48in_placeE:
	.zero		1
	.type		_ZN75_INTERNAL_46609997_39_flash_fwd_hdim64_256_fp16_split_sm90_cu_e763cb1e_32874cuda3std6ranges3__45__cpo9iter_moveE,@object
	.size		_ZN75_INTERNAL_46609997_39_flash_fwd_hdim64_256_fp16_split_sm90_cu_e763cb1e_32874cuda3std6ranges3__45__cpo9iter_moveE,(_ZN75_INTERNAL_46609997_39_flash_fwd_hdim64_256_fp16_split_sm90_cu_e763cb1e_32874cuda3std3__45__cpo5beginE - _ZN75_INTERNAL_46609997_39_flash_fwd_hdim64_256_fp16_split_sm90_cu_e763cb1e_32874cuda3std6ranges3__45__cpo9iter_moveE)
_ZN75_INTERNAL_46609997_39_flash_fwd_hdim64_256_fp16_split_sm90_cu_e763cb1e_32874cuda3std6ranges3__45__cpo9iter_moveE:
	.zero		1
	.type		_ZN75_INTERNAL_46609997_39_flash_fwd_hdim64_256_fp16_split_sm90_cu_e763cb1e_32874cuda3std3__45__cpo5beginE,@object
	.size		_ZN75_INTERNAL_46609997_39_flash_fwd_hdim64_256_fp16_split_sm90_cu_e763cb1e_32874cuda3std3__45__cpo5beginE,(_ZN75_INTERNAL_46609997_39_flash_fwd_hdim64_256_fp16_split_sm90_cu_e763cb1e_32874cuda3std3__477_GLOBAL__N__46609997_39_flash_fwd_hdim64_256_fp16_split_sm90_cu_e763cb1e_32876ignoreE - _ZN75_INTERNAL_46609997_39_flash_fwd_hdim64_256_fp16_split_sm90_cu_e763cb1e_32874cuda3std3__45__cpo5beginE)
_ZN75_INTERNAL_46609997_39_flash_fwd_hdim64_256_fp16_split_sm90_cu_e763cb1e_32874cuda3std3__45__cpo5beginE:
	.zero		1
	.type		_ZN75_INTERNAL_46609997_39_flash_fwd_hdim64_256_fp16_split_sm90_cu_e763cb1e_32874cuda3std3__477_GLOBAL__N__46609997_39_flash_fwd_hdim64_256_fp16_split_sm90_cu_e763cb1e_32876ignoreE,@object
	.size		_ZN75_INTERNAL_46609997_39_flash_fwd_hdim64_256_fp16_split_sm90_cu_e763cb1e_32874cuda3std3__477_GLOBAL__N__46609997_39_flash_fwd_hdim64_256_fp16_split_sm90_cu_e763cb1e_32876ignoreE,(_ZN75_INTERNAL_46609997_39_flash_fwd_hdim64_256_fp16_split_sm90_cu_e763cb1e_32874cute7productE - _ZN75_INTERNAL_46609997_39_flash_fwd_hdim64_256_fp16_split_sm90_cu_e763cb1e_32874cuda3std3__477_GLOBAL__N__46609997_39_flash_fwd_hdim64_256_fp16_split_sm90_cu_e763cb1e_32876ignoreE)
_ZN75_INTERNAL_46609997_39_flash_fwd_hdim64_256_fp16_split_sm90_cu_e763cb1e_32874cuda3std3__477_GLOBAL__N__46609997_39_flash_fwd_hdim64_256_fp16_split_sm90_cu_e763cb1e_32876ignoreE:
	.zero		1
	.type		_ZN75_INTERNAL_46609997_39_flash_fwd_hdim64_256_fp16_split_sm90_cu_e763cb1e_32874cute7productE,@object
	.size		_ZN75_INTERNAL_46609997_39_flash_fwd_hdim64_256_fp16_split_sm90_cu_e763cb1e_32874cute7productE,(_ZN75_INTERNAL_46609997_39_flash_fwd_hdim64_256_fp16_split_sm90_cu_e763cb1e_32874cuda3std3__45__cpo3endE - _ZN75_INTERNAL_46609997_39_flash_fwd_hdim64_256_fp16_split_sm90_cu_e763cb1e_32874cute7productE)
_ZN75_INTERNAL_46609997_39_flash_fwd_hdim64_256_fp16_split_sm90_cu_e763cb1e_32874cute7productE:
	.zero		1
	.type		_ZN75_INTERNAL_46609997_39_flash_fwd_hdim64_256_fp16_split_sm90_cu_e763cb1e_32874cuda3std3__45__cpo3endE,@object
	.size		_ZN75_INTERNAL_46609997_39_flash_fwd_hdim64_256_fp16_split_sm90_cu_e763cb1e_32874cuda3std3__45__cpo3endE,(_ZN75_INTERNAL_46609997_39_flash_fwd_hdim64_256_fp16_split_sm90_cu_e763cb1e_32874cuda3std3__419piecewise_constructE - _ZN75_INTERNAL_46609997_39_flash_fwd_hdim64_256_fp16_split_sm90_cu_e763cb1e_32874cuda3std3__45__cpo3endE)
_ZN75_INTERNAL_46609997_39_flash_fwd_hdim64_256_fp16_split_sm90_cu_e763cb1e_32874cuda3std3__45__cpo3endE:
	.zero		1
	.type		_ZN75_INTERNAL_46609997_39_flash_fwd_hdim64_256_fp16_split_sm90_cu_e763cb1e_32874cuda3std3__419piecewise_constructE,@object
	.size		_ZN75_INTERNAL_46609997_39_flash_fwd_hdim64_256_fp16_split_sm90_cu_e763cb1e_32874cuda3std3__419piecewise_constructE,(_ZN75_INTERNAL_46609997_39_flash_fwd_hdim64_256_fp16_split_sm90_cu_e763cb1e_32874cuda3std3__45__cpo4cendE - _ZN75_INTERNAL_46609997_39_flash_fwd_hdim64_256_fp16_split_sm90_cu_e763cb1e_32874cuda3std3__419piecewise_constructE)
_ZN75_INTERNAL_46609997_39_flash_fwd_hdim64_256_fp16_split_sm90_cu_e763cb1e_32874cuda3std3__419piecewise_constructE:
	.zero		1
	.type		_ZN75_INTERNAL_46609997_39_flash_fwd_hdim64_256_fp16_split_sm90_cu_e763cb1e_32874cuda3std3__45__cpo4cendE,@object
	.size		_ZN75_INTERNAL_46609997_39_flash_fwd_hdim64_256_fp16_split_sm90_cu_e763cb1e_32874cuda3std3__45__cpo4cendE,(_ZN75_INTERNAL_46609997_39_flash_fwd_hdim64_256_fp16_split_sm90_cu_e763cb1e_32874cuda3std6ranges3__45__cpo4swapE - _ZN75_INTERNAL_46609997_39_flash_fwd_hdim64_256_fp16_split_sm90_cu_e763cb1e_32874cuda3std3__45__cpo4cendE)
_ZN75_INTERNAL_46609997_39_flash_fwd_hdim64_256_fp16_split_sm90_cu_e763cb1e_32874cuda3std3__45__cpo4cendE:
	.zero		1
	.type		_ZN75_INTERNAL_46609997_39_flash_fwd_hdim64_256_fp16_split_sm90_cu_e763cb1e_32874cuda3std6ranges3__45__cpo4swapE,@object
	.size		_ZN75_INTERNAL_46609997_39_flash_fwd_hdim64_256_fp16_split_sm90_cu_e763cb1e_32874cuda3std6ranges3__45__cpo4swapE,(.L_7 - _ZN75_INTERNAL_46609997_39_flash_fwd_hdim64_256_fp16_split_sm90_cu_e763cb1e_32874cuda3std6ranges3__45__cpo4swapE)
_ZN75_INTERNAL_46609997_39_flash_fwd_hdim64_256_fp16_split_sm90_cu_e763cb1e_32874cuda3std6ranges3__45__cpo4swapE:
	.zero		1
.L_7:


//--------------------- .nv.constant0._ZN7cutlass13device_kernelIN5flash11enable_sm90INS1_16FlashAttnFwdSm90INS1_25CollectiveMainloopFwdSm90ILi2EN4cute5tupleIJNS5_1CILi1EEES8_S8_EEENS6_IJNS7_ILi128EEENS7_ILi96EEENS7_ILi64EEEEEELi256ENS_6half_tEfNS_4arch4Sm90ELb0ELb0ELb0ELb0ELb0ELb0ELb0ELb1ELb0ELb1ELb1ELb0EEENS1_21CollectiveEpilogueFwdINS6_IJSA_NS7_ILi256EEESB_EEES9_SE_SG_Li256ELb0ELb1ELb1ELb0EEENS1_19SingleTileSchedulerILb0ELb1ELb1ELi128EEEEEEEEEvNT_6ParamsE --------------------------
	.section	.nv.constant0._ZN7cutlass13device_kernelIN5flash11enable_sm90INS1_16FlashAttnFwdSm90INS1_25CollectiveMainloopFwdSm90ILi2EN4cute5tupleIJNS5_1CILi1EEES8_S8_EEENS6_IJNS7_ILi128EEENS7_ILi96EEENS7_ILi64EEEEEELi256ENS_6half_tEfNS_4arch4Sm90ELb0ELb0ELb0ELb0ELb0ELb0ELb0ELb1ELb0ELb1ELb1ELb0EEENS1_21CollectiveEpilogueFwdINS6_IJSA_NS7_ILi256EEESB_EEES9_SE_SG_Li256ELb0ELb1ELb1ELb0EEENS1_19SingleTileSchedulerILb0ELb1ELb1ELi128EEEEEEEEEvNT_6ParamsE,"a",@progbits
	.sectionflags	@""
	.align	4
.nv.constant0._ZN7cutlass13device_kernelIN5flash11enable_sm90INS1_16FlashAttnFwdSm90INS1_25CollectiveMainloopFwdSm90ILi2EN4cute5tupleIJNS5_1CILi1EEES8_S8_EEENS6_IJNS7_ILi128EEENS7_ILi96EEENS7_ILi64EEEEEELi256ENS_6half_tEfNS_4arch4Sm90ELb0ELb0ELb0ELb0ELb0ELb0ELb0ELb1ELb0ELb1ELb1ELb0EEENS1_21CollectiveEpilogueFwdINS6_IJSA_NS7_ILi256EEESB_EEES9_SE_SG_Li256ELb0ELb1ELb1ELb0EEENS1_19SingleTileSchedulerILb0ELb1ELb1ELi128EEEEEEEEEvNT_6ParamsE:
	.zero		3456


//--------------------- .nv.constant0._ZN7cutlass13device_kernelIN5flash11enable_sm90INS1_16FlashAttnFwdSm90INS1_25CollectiveMainloopFwdSm90ILi2EN4cute5tupleIJNS5_1CILi1EEES8_S8_EEENS6_IJNS7_ILi128EEENS7_ILi96EEENS7_ILi64EEEEEELi256ENS_6half_tEfNS_4arch4Sm90ELb0ELb0ELb0ELb0ELb0ELb0ELb1ELb1ELb0ELb1ELb1ELb0EEENS1_21CollectiveEpilogueFwdINS6_IJSA_NS7_ILi256EEESB_EEES9_SE_SG_Li256ELb0ELb1ELb1ELb0EEENS1_19SingleTileSchedulerILb0ELb1ELb1ELi128EEEEEEEEEvNT_6ParamsE --------------------------
	.section	.nv.constant0._ZN7cutlass13device_kernelIN5flash11enable_sm90INS1_16FlashAttnFwdSm90INS1_25CollectiveMainloopFwdSm90ILi2EN4cute5tupleIJNS5_1CILi1EEES8_S8_EEENS6_IJNS7_ILi128EEENS7_ILi96EEENS7_ILi64EEEEEELi256ENS_6half_tEfNS_4arch4Sm90ELb0ELb0ELb0ELb0ELb0ELb0ELb1ELb1ELb0ELb1ELb1ELb0EEENS1_21CollectiveEpilogueFwdINS6_IJSA_NS7_ILi256EEESB_EEES9_SE_SG_Li256ELb0ELb1ELb1ELb0EEENS1_19SingleTileSchedulerILb0ELb1ELb1ELi128EEEEEEEEEvNT_6ParamsE,"a",@progbits
	.sectionflags	@""
	.align	4
.nv.constant0._ZN7cutlass13device_kernelIN5flash11enable_sm90INS1_16FlashAttnFwdSm90INS1_25CollectiveMainloopFwdSm90ILi2EN4cute5tupleIJNS5_1CILi1EEES8_S8_EEENS6_IJNS7_ILi128EEENS7_ILi96EEENS7_ILi64EEEEEELi256ENS_6half_tEfNS_4arch4Sm90ELb0ELb0ELb0ELb0ELb0ELb0ELb1ELb1ELb0ELb1ELb1ELb0EEENS1_21CollectiveEpilogueFwdINS6_IJSA_NS7_ILi256EEESB_EEES9_SE_SG_Li256ELb0ELb1ELb1ELb0EEENS1_19SingleTileSchedulerILb0ELb1ELb1ELi128EEEEEEEEEvNT_6ParamsE:
	.zero		3712


//--------------------- .nv.constant0._ZN7cutlass13device_kernelIN5flash11enable_sm90INS1_16FlashAttnFwdSm90INS1_25CollectiveMainloopFwdSm90ILi2EN4cute5tupleIJNS5_1CILi1EEES8_S8_EEENS6_IJNS7_ILi128EEENS7_ILi96EEENS7_ILi64EEEEEELi256ENS_6half_tEfNS_4arch4Sm90ELb0ELb0ELb0ELb1ELb0ELb0ELb0ELb1ELb0ELb1ELb1ELb0EEENS1_21CollectiveEpilogueFwdINS6_IJSA_NS7_ILi256EEESB_EEES9_SE_SG_Li256ELb1ELb1ELb1ELb0EEENS1_36VarlenDynamicPersistentTileSchedulerILi128ELi96ELi256ELi128ELb1ELb1ELb1ELb0ELb1ELb1EEEEEEEEEvNT_6ParamsE --------------------------
	.section	.nv.constant0._ZN7cutlass13device_kernelIN5flash11enable_sm90INS1_16FlashAttnFwdSm90INS1_25CollectiveMainloopFwdSm90ILi2EN4cute5tupleIJNS5_1CILi1EEES8_S8_EEENS6_IJNS7_ILi128EEENS7_ILi96EEENS7_ILi64EEEEEELi256ENS_6half_tEfNS_4arch4Sm90ELb0ELb0ELb0ELb1ELb0ELb0ELb0ELb1ELb0ELb1ELb1ELb0EEENS1_21CollectiveEpilogueFwdINS6_IJSA_NS7_ILi256EEESB_EEES9_SE_SG_Li256ELb1ELb1ELb1ELb0EEENS1_36VarlenDynamicPersistentTileSchedulerILi128ELi96ELi256ELi128ELb1ELb1ELb1ELb0ELb1ELb1EEEEEEEEEvNT_6ParamsE,"a",@progbits
	.sectionflags	@""
	.align	4
.nv.constant0._ZN7cutlass13device_kernelIN5flash11enable_sm90INS1_16FlashAttnFwdSm90INS1_25CollectiveMainloopFwdSm90ILi2EN4cute5tupleIJNS5_1CILi1EEES8_S8_EEENS6_IJNS7_ILi128EEENS7_ILi96EEENS7_ILi64EEEEEELi256ENS_6half_tEfNS_4arch4Sm90ELb0ELb0ELb0ELb1ELb0ELb0ELb0ELb1ELb0ELb1ELb1ELb0EEENS1_21CollectiveEpilogueFwdINS6_IJSA_NS7_ILi256EEESB_EEES9_SE_SG_Li256ELb1ELb1ELb1ELb0EEENS1_36VarlenDynamicPersistentTileSchedulerILi128ELi96ELi256ELi128ELb1ELb1ELb1ELb0ELb1ELb1EEEEEEEEEvNT_6ParamsE:
	.zero		3584


//--------------------- .nv.constant0._ZN7cutlass13device_kernelIN5flash11enable_sm90INS1_16FlashAttnFwdSm90INS1_25CollectiveMainloopFwdSm90ILi2EN4cute5tupleIJNS5_1CILi1EEES8_S8_EEENS6_IJNS7_ILi128EEENS7_ILi96EEENS7_ILi64EEEEEELi256ENS_6half_tEfNS_4arch4Sm90ELb0ELb0ELb0ELb1ELb0ELb1ELb0ELb1ELb0ELb1ELb1ELb0EEENS1_21CollectiveEpilogueFwdINS6_IJSA_NS7_ILi256EEESB_EEES9_SE_SG_Li256ELb1ELb1ELb1ELb0EEENS1_36VarlenDynamicPersistentTileSchedulerILi128ELi96ELi256ELi128ELb1ELb1ELb1ELb0ELb1ELb1EEEEEEEEEvNT_6ParamsE --------------------------
	.section	.nv.constant0._ZN7cutlass13device_kernelIN5flash11enable_sm90INS1_16FlashAttnFwdSm90INS1_25CollectiveMainloopFwdSm90ILi2EN4cute5tupleIJNS5_1CILi1EEES8_S8_EEENS6_IJNS7_ILi128EEENS7_ILi96EEENS7_ILi64EEEEEELi256ENS_6half_tEfNS_4arch4Sm90ELb0ELb0ELb0ELb1ELb0ELb1ELb0ELb1ELb0ELb1ELb1ELb0EEENS1_21CollectiveEpilogueFwdINS6_IJSA_NS7_ILi256EEESB_EEES9_SE_SG_Li256ELb1ELb1ELb1ELb0EEENS1_36VarlenDynamicPersistentTileSchedulerILi128ELi96ELi256ELi128ELb1ELb1ELb1ELb0ELb1ELb1EEEEEEEEEvNT_6ParamsE,"a",@progbits
	.sectionflags	@""
	.align	4
.nv.constant0._ZN7cutlass13device_kernelIN5flash11enable_sm90INS1_16FlashAttnFwdSm90INS1_25CollectiveMainloopFwdSm90ILi2EN4cute5tupleIJNS5_1CILi1EEES8_S8_EEENS6_IJNS7_ILi128EEENS7_ILi96EEENS7_ILi64EEEEEELi256ENS_6half_tEfNS_4arch4Sm90ELb0ELb0ELb0ELb1ELb0ELb1ELb0ELb1ELb0ELb1ELb1ELb0EEENS1_21CollectiveEpilogueFwdINS6_IJSA_NS7_ILi256EEESB_EEES9_SE_SG_Li256ELb1ELb1ELb1ELb0EEENS1_36VarlenDynamicPersistentTileSchedulerILi128ELi96ELi256ELi128ELb1ELb1ELb1ELb0ELb1ELb1EEEEEEEEEvNT_6ParamsE:
	.zero		3584


//--------------------- .nv.constant0._ZN7cutlass13device_kernelIN5flash11enable_sm90INS1_16FlashAttnFwdSm90INS1_25CollectiveMainloopFwdSm90ILi2EN4cute5tupleIJNS5_1CILi1EEES8_S8_EEENS6_IJNS7_ILi128EEENS7_ILi96EEENS7_ILi64EEEEEELi256ENS_6half_tEfNS_4arch4Sm90ELb0ELb0ELb0ELb1ELb0ELb0ELb1ELb1ELb0ELb1ELb1ELb0EEENS1_21CollectiveEpilogueFwdINS6_IJSA_NS7_ILi256EEESB_EEES9_SE_SG_Li256ELb1ELb1ELb1ELb0EEENS1_36VarlenDynamicPersistentTileSchedulerILi128ELi96ELi256ELi128ELb1ELb1ELb1ELb0ELb1ELb1EEEEEEEEEvNT_6ParamsE --------------------------
	.section	.nv.constant0._ZN7cutlass13device_kernelIN5flash11enable_sm90INS1_16FlashAttnFwdSm90INS1_25CollectiveMainloopFwdSm90ILi2EN4cute5tupleIJNS5_1CILi1EEES8_S8_EEENS6_IJNS7_ILi128EEENS7_ILi96EEENS7_ILi64EEEEEELi256ENS_6half_tEfNS_4arch4Sm90ELb0ELb0ELb0ELb1ELb0ELb0ELb1ELb1ELb0ELb1ELb1ELb0EEENS1_21CollectiveEpilogueFwdINS6_IJSA_NS7_ILi256EEESB_EEES9_SE_SG_Li256ELb1ELb1ELb1ELb0EEENS1_36VarlenDynamicPersistentTileSchedulerILi128ELi96ELi256ELi128ELb1ELb1ELb1ELb0ELb1ELb1EEEEEEEEEvNT_6ParamsE,"a",@progbits
	.sectionflags	@""
	.align	4
.nv.constant0._ZN7cutlass13device_kernelIN5flash11enable_sm90INS1_16FlashAttnFwdSm90INS1_25CollectiveMainloopFwdSm90ILi2EN4cute5tupleIJNS5_1CILi1EEES8_S8_EEENS6_IJNS7_ILi128EEENS7_ILi96EEENS7_ILi64EEEEEELi256ENS_6half_tEfNS_4arch4Sm90ELb0ELb0ELb0ELb1ELb0ELb0ELb1ELb1ELb0ELb1ELb1ELb0EEENS1_21CollectiveEpilogueFwdINS6_IJSA_NS7_ILi256EEESB_EEES9_SE_SG_Li256ELb1ELb1ELb1ELb0EEENS1_36VarlenDynamicPersistentTileSchedulerILi128ELi96ELi256ELi128ELb1ELb1ELb1ELb0ELb1ELb1EEEEEEEEEvNT_6ParamsE:
	.zero		3840


//--------------------- .nv.constant0._ZN7cutlass13device_kernelIN5flash11enable_sm90INS1_16FlashAttnFwdSm90INS1_25CollectiveMainloopFwdSm90ILi2EN4cute5tupleIJNS5_1CILi1EEES8_S8_EEENS6_IJNS7_ILi128EEENS7_ILi96EEENS7_ILi64EEEEEELi256ENS_6half_tEfNS_4arch4Sm90ELb0ELb0ELb0ELb1ELb0ELb1ELb1ELb1ELb0ELb1ELb1ELb0EEENS1_21CollectiveEpilogueFwdINS6_IJSA_NS7_ILi256EEESB_EEES9_SE_SG_Li256ELb1ELb1ELb1ELb0EEENS1_36VarlenDynamicPersistentTileSchedulerILi128ELi96ELi256ELi128ELb1ELb1ELb1ELb0ELb1ELb1EEEEEEEEEvNT_6ParamsE --------------------------
	.section	.nv.constant0._ZN7cutlass13device_kernelIN5flash11enable_sm90INS1_16FlashAttnFwdSm90INS1_25CollectiveMainloopFwdSm90ILi2EN4cute5tupleIJNS5_1CILi1EEES8_S8_EEENS6_IJNS7_ILi128EEENS7_ILi96EEENS7_ILi64EEEEEELi256ENS_6half_tEfNS_4arch4Sm90ELb0ELb0ELb0ELb1ELb0ELb1ELb1ELb1ELb0ELb1ELb1ELb0EEENS1_21CollectiveEpilogueFwdINS6_IJSA_NS7_ILi256EEESB_EEES9_SE_SG_Li256ELb1ELb1ELb1ELb0EEENS1_36VarlenDynamicPersistentTileSchedulerILi128ELi96ELi256ELi128ELb1ELb1ELb1ELb0ELb1ELb1EEEEEEEEEvNT_6ParamsE,"a",@progbits
	.sectionflags	@""
	.align	4
.nv.constant0._ZN7cutlass13device_kernelIN5flash11enable_sm90INS1_16FlashAttnFwdSm90INS1_25CollectiveMainloopFwdSm90ILi2EN4cute5tupleIJNS5_1CILi1EEES8_S8_EEENS6_IJNS7_ILi128EEENS7_ILi96EEENS7_ILi64EEEEEELi256ENS_6half_tEfNS_4arch4Sm90ELb0ELb0ELb0ELb1ELb0ELb1ELb1ELb1ELb0ELb1ELb1ELb0EEENS1_21CollectiveEpilogueFwdINS6_IJSA_NS7_ILi256EEESB_EEES9_SE_SG_Li256ELb1ELb1ELb1ELb0EEENS1_36VarlenDynamicPersistentTileSchedulerILi128ELi96ELi256ELi128ELb1ELb1ELb1ELb0ELb1ELb1EEEEEEEEEvNT_6ParamsE:
	.zero		3840


//--------------------- .nv.constant0._ZN7cutlass13device_kernelIN5flash11enable_sm90INS1_16FlashAttnFwdSm90INS1_25CollectiveMainloopFwdSm90ILi2EN4cute5tupleIJNS5_1CILi1EEES8_S8_EEENS6_IJNS7_ILi128EEENS7_ILi96EEENS7_ILi64EEEEEELi256ENS_6half_tEfNS_4arch4Sm90ELb0ELb1ELb0ELb0ELb0ELb0ELb0ELb1ELb0ELb1ELb1ELb0EEENS1_21CollectiveEpilogueFwdINS6_IJSA_NS7_ILi256EEESB_EEES9_SE_SG_Li256ELb0ELb1ELb1ELb0EEENS1_19SingleTileSchedulerILb0ELb1ELb1ELi128EEEEEEEEEvNT_6ParamsE --------------------------
	.section	.nv.constant0._ZN7cutlass13device_kernelIN5flash11enable_sm90INS1_16FlashAttnFwdSm90INS1_25CollectiveMainloopFwdSm90ILi2EN4cute5tupleIJNS5_1CILi1EEES8_S8_EEENS6_IJNS7_ILi128EEENS7_ILi96EEENS7_ILi64EEEEEELi256ENS_6half_tEfNS_4arch4Sm90ELb0ELb1ELb0ELb0ELb0ELb0ELb0ELb1ELb0ELb1ELb1ELb0EEENS1_21CollectiveEpilogueFwdINS6_IJSA_NS7_ILi256EEESB_EEES9_SE_SG_Li256ELb0ELb1ELb1ELb0EEENS1_19SingleTileSchedulerILb0ELb1ELb1ELi128EEEEEEEEEvNT_6ParamsE,"a",@progbits
	.sectionflags	@""
	.align	4
.nv.constant0._ZN7cutlass13device_kernelIN5flash11enable_sm90INS1_16FlashAttnFwdSm90INS1_25CollectiveMainloopFwdSm90ILi2EN4cute5tupleIJNS5_1CILi1EEES8_S8_EEENS6_IJNS7_ILi128EEENS7_ILi96EEENS7_ILi64EEEEEELi256ENS_6half_tEfNS_4arch4Sm90ELb0ELb1ELb0ELb0ELb0ELb0ELb0ELb1ELb0ELb1ELb1ELb0EEENS1_21CollectiveEpilogueFwdINS6_IJSA_NS7_ILi256EEESB_EEES9_SE_SG_Li256ELb0ELb1ELb1ELb0EEENS1_19SingleTileSchedulerILb0ELb1ELb1ELi128EEEEEEEEEvNT_6ParamsE:
	.zero		3456


//--------------------- .nv.constant0._ZN7cutlass13device_kernelIN5flash11enable_sm90INS1_16FlashAttnFwdSm90INS1_25CollectiveMainloopFwdSm90ILi2EN4cute5tupleIJNS5_1CILi1EEES8_S8_EEENS6_IJNS7_ILi128EEENS7_ILi96EEENS7_ILi64EEEEEELi256ENS_6half_tEfNS_4arch4Sm90ELb0ELb1ELb0ELb0ELb0ELb0ELb1ELb1ELb0ELb1ELb1ELb0EEENS1_21CollectiveEpilogueFwdINS6_IJSA_NS7_ILi256EEESB_EEES9_SE_SG_Li256ELb0ELb1ELb1ELb0EEENS1_19SingleTileSchedulerILb0ELb1ELb1ELi128EEEEEEEEEvNT_6ParamsE --------------------------
	.section	.nv.constant0._ZN7cutlass13device_kernelIN5flash11enable_sm90INS1_16FlashAttnFwdSm90INS1_25CollectiveMainloopFwdSm90ILi2EN4cute5tupleIJNS5_1CILi1EEES8_S8_EEENS6_IJNS7_ILi128EEENS7_ILi96EEENS7_ILi64EEEEEELi256ENS_6half_tEfNS_4arch4Sm90ELb0ELb1ELb0ELb0ELb0ELb0ELb1ELb1ELb0ELb1ELb1ELb0EEENS1_21CollectiveEpilogueFwdINS6_IJSA_NS7_ILi256EEESB_EEES9_SE_SG_Li256ELb0ELb1ELb1ELb0EEENS1_19SingleTileSchedulerILb0ELb1ELb1ELi128EEEEEEEEEvNT_6ParamsE,"a",@progbits
	.sectionflags	@""
	.align	4
.nv.constant0._ZN7cutlass13device_kernelIN5flash11enable_sm90INS1_16FlashAttnFwdSm90INS1_25CollectiveMainloopFwdSm90ILi2EN4cute5tupleIJNS5_1CILi1EEES8_S8_EEENS6_IJNS7_ILi128EEENS7_ILi96EEENS7_ILi64EEEEEELi256ENS_6half_tEfNS_4arch4Sm90ELb0ELb1ELb0ELb0ELb0ELb0ELb1ELb1ELb0ELb1ELb1ELb0EEENS1_21CollectiveEpilogueFwdINS6_IJSA_NS7_ILi256EEESB_EEES9_SE_SG_Li256ELb0ELb1ELb1ELb0EEENS1_19SingleTileSchedulerILb0ELb1ELb1ELi128EEEEEEEEEvNT_6ParamsE:
	.zero		3712


//--------------------- .nv.constant0._ZN7cutlass13device_kernelIN5flash11enable_sm90INS1_16FlashAttnFwdSm90INS1_25CollectiveMainloopFwdSm90ILi2EN4cute5tupleIJNS5_1CILi1EEES8_S8_EEENS6_IJNS7_ILi128EEENS7_ILi96EEENS7_ILi64EEEEEELi256ENS_6half_tEfNS_4arch4Sm90ELb0ELb1ELb0ELb1ELb0ELb0ELb0ELb1ELb0ELb1ELb1ELb0EEENS1_21CollectiveEpilogueFwdINS6_IJSA_NS7_ILi256EEESB_EEES9_SE_SG_Li256ELb1ELb1ELb1ELb0EEENS1_36VarlenDynamicPersistentTileSchedulerILi128ELi96ELi256ELi128ELb1ELb1ELb1ELb1ELb0ELb1EEEEEEEEEvNT_6ParamsE --------------------------
	.section	.nv.constant0._ZN7cutlass13device_kernelIN5flash11enable_sm90INS1_16FlashAttnFwdSm90INS1_25CollectiveMainloopFwdSm90ILi2EN4cute5tupleIJNS5_1CILi1EEES8_S8_EEENS6_IJNS7_ILi128EEENS7_ILi96EEENS7_ILi64EEEEEELi256ENS_6half_tEfNS_4arch4Sm90ELb0ELb1ELb0ELb1ELb0ELb0ELb0ELb1ELb0ELb1ELb1ELb0EEENS1_21CollectiveEpilogueFwdINS6_IJSA_NS7_ILi256EEESB_EEES9_SE_SG_Li256ELb1ELb1ELb1ELb0EEENS1_36VarlenDynamicPersistentTileSchedulerILi128ELi96ELi256ELi128ELb1ELb1ELb1ELb1ELb0ELb1EEEEEEEEEvNT_6ParamsE,"a",@progbits
	.sectionflags	@""
	.align	4
.nv.constant0._ZN7cutlass13device_kernelIN5flash11enable_sm90INS1_16FlashAttnFwdSm90INS1_25CollectiveMainloopFwdSm90ILi2EN4cute5tupleIJNS5_1CILi1EEES8_S8_EEENS6_IJNS7_ILi128EEENS7_ILi96EEENS7_ILi64EEEEEELi256ENS_6half_tEfNS_4arch4Sm90ELb0ELb1ELb0ELb1ELb0ELb0ELb0ELb1ELb0ELb1ELb1ELb0EEENS1_21CollectiveEpilogueFwdINS6_IJSA_NS7_ILi256EEESB_EEES9_SE_SG_Li256ELb1ELb1ELb1ELb0EEENS1_36VarlenDynamicPersistentTileSchedulerILi128ELi96ELi256ELi128ELb1ELb1ELb1ELb1ELb0ELb1EEEEEEEEEvNT_6ParamsE:
	.zero		3584


//--------------------- .nv.constant0._ZN7cutlass13device_kernelIN5flash11enable_sm90INS1_16FlashAttnFwdSm90INS1_25CollectiveMainloopFwdSm90ILi2EN4cute5tupleIJNS5_1CILi1EEES8_S8_EEENS6_IJNS7_ILi128EEENS7_ILi96EEENS7_ILi64EEEEEELi256ENS_6half_tEfNS_4arch4Sm90ELb0ELb1ELb0ELb1ELb0ELb1ELb0ELb1ELb0ELb1ELb1ELb0EEENS1_21CollectiveEpilogueFwdINS6_IJSA_NS7_ILi256EEESB_EEES9_SE_SG_Li256ELb1ELb1ELb1ELb0EEENS1_36VarlenDynamicPersistentTileSchedulerILi128ELi96ELi256ELi128ELb1ELb1ELb1ELb1ELb0ELb1EEEEEEEEEvNT_6ParamsE --------------------------
	.section	.nv.constant0._ZN7cutlass13device_kernelIN5flash11enable_sm90INS1_16FlashAttnFwdSm90INS1_25CollectiveMainloopFwdSm90ILi2EN4cute5tupleIJNS5_1CILi1EEES8_S8_EEENS6_IJNS7_ILi128EEENS7_ILi96EEENS7_ILi64EEEEEELi256ENS_6half_tEfNS_4arch4Sm90ELb0ELb1ELb0ELb1ELb0ELb1ELb0ELb1ELb0ELb1ELb1ELb0EEENS1_21CollectiveEpilogueFwdINS6_IJSA_NS7_ILi256EEESB_EEES9_SE_SG_Li256ELb1ELb1ELb1ELb0EEENS1_36VarlenDynamicPersistentTileSchedulerILi128ELi96ELi256ELi128ELb1ELb1ELb1ELb1ELb0ELb1EEEEEEEEEvNT_6ParamsE,"a",@progbits
	.sectionflags	@""
	.align	4
.nv.constant0._ZN7cutlass13device_kernelIN5flash11enable_sm90INS1_16FlashAttnFwdSm90INS1_25CollectiveMainloopFwdSm90ILi2EN4cute5tupleIJNS5_1CILi1EEES8_S8_EEENS6_IJNS7_ILi128EEENS7_ILi96EEENS7_ILi64EEEEEELi256ENS_6half_tEfNS_4arch4Sm90ELb0ELb1ELb0ELb1ELb0ELb1ELb0ELb1ELb0ELb1ELb1ELb0EEENS1_21CollectiveEpilogueFwdINS6_IJSA_NS7_ILi256EEESB_EEES9_SE_SG_Li256ELb1ELb1ELb1ELb0EEENS1_36VarlenDynamicPersistentTileSchedulerILi128ELi96ELi256ELi128ELb1ELb1ELb1ELb1ELb0ELb1EEEEEEEEEvNT_6ParamsE:
	.zero		3584


//--------------------- .nv.constant0._ZN7cutlass13device_kernelIN5flash11enable_sm90INS1_16FlashAttnFwdSm90INS1_25CollectiveMainloopFwdSm90ILi2EN4cute5tupleIJNS5_1CILi1EEES8_S8_EEENS6_IJNS7_ILi128EEENS7_ILi96EEENS7_ILi64EEEEEELi256ENS_6half_tEfNS_4arch4Sm90ELb0ELb1ELb0ELb1ELb0ELb0ELb1ELb1ELb0ELb1ELb1ELb0EEENS1_21CollectiveEpilogueFwdINS6_IJSA_NS7_ILi256EEESB_EEES9_SE_SG_Li256ELb1ELb1ELb1ELb0EEENS1_36VarlenDynamicPersistentTileSchedulerILi128ELi96ELi256ELi128ELb1ELb1ELb1ELb1ELb0ELb1EEEEEEEEEvNT_6ParamsE --------------------------
	.section	.nv.constant0._ZN7cutlass13device_kernelIN5flash11enable_sm90INS1_16FlashAttnFwdSm90INS1_25CollectiveMainloopFwdSm90ILi2EN4cute5tupleIJNS5_1CILi1EEES8_S8_EEENS6_IJNS7_ILi128EEENS7_ILi96EEENS7_ILi64EEEEEELi256ENS_6half_tEfNS_4arch4Sm90ELb0ELb1ELb0ELb1ELb0ELb0ELb1ELb1ELb0ELb1ELb1ELb0EEENS1_21CollectiveEpilogueFwdINS6_IJSA_NS7_ILi256EEESB_EEES9_SE_SG_Li256ELb1ELb1ELb1ELb0EEENS1_36VarlenDynamicPersistentTileSchedulerILi128ELi96ELi256ELi128ELb1ELb1ELb1ELb1ELb0ELb1EEEEEEEEEvNT_6ParamsE,"a",@progbits
	.sectionflags	@""
	.align	4
.nv.constant0._ZN7cutlass13device_kernelIN5flash11enable_sm90INS1_16FlashAttnFwdSm90INS1_25CollectiveMainloopFwdSm90ILi2EN4cute5tupleIJNS5_1CILi1EEES8_S8_EEENS6_IJNS7_ILi128EEENS7_ILi96EEENS7_ILi64EEEEEELi256ENS_6half_tEfNS_4arch4Sm90ELb0ELb1ELb0ELb1ELb0ELb0ELb1ELb1ELb0ELb1ELb1ELb0EEENS1_21CollectiveEpilogueFwdINS6_IJSA_NS7_ILi256EEESB_EEES9_SE_SG_Li256ELb1ELb1ELb1ELb0EEENS1_36VarlenDynamicPersistentTileSchedulerILi128ELi96ELi256ELi128ELb1ELb1ELb1ELb1ELb0ELb1EEEEEEEEEvNT_6ParamsE:
	.zero		3840


//--------------------- .nv.constant0._ZN7cutlass13device_kernelIN5flash11enable_sm90INS1_16FlashAttnFwdSm90INS1_25CollectiveMainloopFwdSm90ILi2EN4cute5tupleIJNS5_1CILi1EEES8_S8_EEENS6_IJNS7_ILi128EEENS7_ILi96EEENS7_ILi64EEEEEELi256ENS_6half_tEfNS_4arch4Sm90ELb0ELb1ELb0ELb1ELb0ELb1ELb1ELb1ELb0ELb1ELb1ELb0EEENS1_21CollectiveEpilogueFwdINS6_IJSA_NS7_ILi256EEESB_EEES9_SE_SG_Li256ELb1ELb1ELb1ELb0EEENS1_36VarlenDynamicPersistentTileSchedulerILi128ELi96ELi256ELi128ELb1ELb1ELb1ELb1ELb0ELb1EEEEEEEEEvNT_6ParamsE --------------------------
	.section	.nv.constant0._ZN7cutlass13device_kernelIN5flash11enable_sm90INS1_16FlashAttnFwdSm90INS1_25CollectiveMainloopFwdSm90ILi2EN4cute5tupleIJNS5_1CILi1EEES8_S8_EEENS6_IJNS7_ILi128EEENS7_ILi96EEENS7_ILi64EEEEEELi256ENS_6half_tEfNS_4arch4Sm90ELb0ELb1ELb0ELb1ELb0ELb1ELb1ELb1ELb0ELb1ELb1ELb0EEENS1_21CollectiveEpilogueFwdINS6_IJSA_NS7_ILi256EEESB_EEES9_SE_SG_Li256ELb1ELb1ELb1ELb0EEENS1_36VarlenDynamicPersistentTileSchedulerILi128ELi96ELi256ELi128ELb1ELb1ELb1ELb1ELb0ELb1EEEEEEEEEvNT_6ParamsE,"a",@progbits
	.sectionflags	@""
	.align	4
.nv.constant0._ZN7cutlass13device_kernelIN5flash11enable_sm90INS1_16FlashAttnFwdSm90INS1_25CollectiveMainloopFwdSm90ILi2EN4cute5tupleIJNS5_1CILi1EEES8_S8_EEENS6_IJNS7_ILi128EEENS7_ILi96EEENS7_ILi64EEEEEELi256ENS_6half_tEfNS_4arch4Sm90ELb0ELb1ELb0ELb1ELb0ELb1ELb1ELb1ELb0ELb1ELb1ELb0EEENS1_21CollectiveEpilogueFwdINS6_IJSA_NS7_ILi256EEESB_EEES9_SE_SG_Li256ELb1ELb1ELb1ELb0EEENS1_36VarlenDynamicPersistentTileSchedulerILi128ELi96ELi256ELi128ELb1ELb1ELb1ELb1ELb0ELb1EEEEEEEEEvNT_6ParamsE:
	.zero		3840


//--------------------- .nv.constant0._ZN7cutlass13device_kernelIN5flash11enable_sm90INS1_16FlashAttnFwdSm90INS1_25CollectiveMainloopFwdSm90ILi2EN4cute5tupleIJNS5_1CILi1EEES8_S8_EEENS6_IJNS7_ILi128EEENS7_ILi96EEENS7_ILi64EEEEEELi256ENS_6half_tEfNS_4arch4Sm90ELb1ELb0ELb0ELb0ELb0ELb0ELb0ELb1ELb0ELb1ELb1ELb0EEENS1_21CollectiveEpilogueFwdINS6_IJSA_NS7_ILi256EEESB_EEES9_SE_SG_Li256ELb0ELb1ELb1ELb0EEENS1_19SingleTileSchedulerILb0ELb1ELb1ELi128EEEEEEEEEvNT_6ParamsE --------------------------
	.section	.nv.constant0._ZN7cutlass13device_kernelIN5flash11enable_sm90INS1_16FlashAttnFwdSm90INS1_25CollectiveMainloopFwdSm90ILi2EN4cute5tupleIJNS5_1CILi1EEES8_S8_EEENS6_IJNS7_ILi128EEENS7_ILi96EEENS7_ILi64EEEEEELi256ENS_6half_tEfNS_4arch4Sm90ELb1ELb0ELb0ELb0ELb0ELb0ELb0ELb1ELb0ELb1ELb1ELb0EEENS1_21CollectiveEpilogueFwdINS6_IJSA_NS7_ILi256EEESB_EEES9_SE_SG_Li256ELb0ELb1ELb1ELb0EEENS1_19SingleTileSchedulerILb0ELb1ELb1ELi128EEEEEEEEEvNT_6ParamsE,"a",@progbits
	.sectionflags	@""
	.align	4
.nv.constant0._ZN7cutlass13device_kernelIN5flash11enable_sm90INS1_16FlashAttnFwdSm90INS1_25CollectiveMainloopFwdSm90ILi2EN4cute5tupleIJNS5_1CILi1EEES8_S8_EEENS6_IJNS7_ILi128EEENS7_ILi96EEENS7_ILi64EEEEEELi256ENS_6half_tEfNS_4arch4Sm90ELb1ELb0ELb0ELb0ELb0ELb0ELb0ELb1ELb0ELb1ELb1ELb0EEENS1_21CollectiveEpilogueFwdINS6_IJSA_NS7_ILi256EEESB_EEES9_SE_SG_Li256ELb0ELb1ELb1ELb0EEENS1_19SingleTileSchedulerILb0ELb1ELb1ELi128EEEEEEEEEvNT_6ParamsE:
	.zero		3456


//--------------------- .nv.constant0._ZN7cutlass13device_kernelIN5flash11enable_sm90INS1_16FlashAttnFwdSm90INS1_25CollectiveMainloopFwdSm90ILi2EN4cute5tupleIJNS5_1CILi1EEES8_S8_EEENS6_IJNS7_ILi128EEENS7_ILi96EEENS7_ILi64EEEEEELi256ENS_6half_tEfNS_4arch4Sm90ELb1ELb0ELb0ELb0ELb0ELb0ELb1ELb1ELb0ELb1ELb1ELb0EEENS1_21CollectiveEpilogueFwdINS6_IJSA_NS7_ILi256EEESB_EEES9_SE_SG_Li256ELb0ELb1ELb1ELb0EEENS1_19SingleTileSchedulerILb0ELb1ELb1ELi128EEEEEEEEEvNT_6ParamsE --------------------------
	.section	.nv.constant0._ZN7cutlass13device_kernelIN5flash11enable_sm90INS1_16FlashAttnFwdSm90INS1_25CollectiveMainloopFwdSm90ILi2EN4cute5tupleIJNS5_1CILi1EEES8_S8_EEENS6_IJNS7_ILi128EEENS7_ILi96EEENS7_ILi64EEEEEELi256ENS_6half_tEfNS_4arch4Sm90ELb1ELb0ELb0ELb0ELb0ELb0ELb1ELb1ELb0ELb1ELb1ELb0EEENS1_21CollectiveEpilogueFwdINS6_IJSA_NS7_ILi256EEESB_EEES9_SE_SG_Li256ELb0ELb1ELb1ELb0EEENS1_19SingleTileSchedulerILb0ELb1ELb1ELi128EEEEEEEEEvNT_6ParamsE,"a",@progbits
	.sectionflags	@""
	.align	4
.nv.constant0._ZN7cutlass13device_kernelIN5flash11enable_sm90INS1_16FlashAttnFwdSm90INS1_25CollectiveMainloopFwdSm90ILi2EN4cute5tupleIJNS5_1CILi1EEES8_S8_EEENS6_IJNS7_ILi128EEENS7_ILi96EEENS7_ILi64EEEEEELi256ENS_6half_tEfNS_4arch4Sm90ELb1ELb0ELb0ELb0ELb0ELb0ELb1ELb1ELb0ELb1ELb1ELb0EEENS1_21CollectiveEpilogueFwdINS6_IJSA_NS7_ILi256EEESB_EEES9_SE_SG_Li256ELb0ELb1ELb1ELb0EEENS1_19SingleTileSchedulerILb0ELb1ELb1ELi128EEEEEEEEEvNT_6ParamsE:
	.zero		3712


//--------------------- .nv.constant0._ZN7cutlass13device_kernelIN5flash11enable_sm90INS1_16FlashAttnFwdSm90INS1_25CollectiveMainloopFwdSm90ILi2EN4cute5tupleIJNS5_1CILi1EEES8_S8_EEENS6_IJNS7_ILi128EEENS7_ILi96EEENS7_ILi64EEEEEELi256ENS_6half_tEfNS_4arch4Sm90ELb1ELb0ELb0ELb1ELb0ELb0ELb0ELb1ELb0ELb1ELb1ELb0EEENS1_21CollectiveEpilogueFwdINS6_IJSA_NS7_ILi256EEESB_EEES9_SE_SG_Li256ELb1ELb1ELb1ELb0EEENS1_36VarlenDynamicPersistentTileSchedulerILi128ELi96ELi256ELi128ELb1ELb1ELb1ELb1ELb1ELb1EEEEEEEEEvNT_6ParamsE --------------------------
	.section	.nv.constant0._ZN7cutlass13device_kernelIN5flash11enable_sm90INS1_16FlashAttnFwdSm90INS1_25CollectiveMainloopFwdSm90ILi2EN4cute5tupleIJNS5_1CILi1EEES8_S8_EEENS6_IJNS7_ILi128EEENS7_ILi96EEENS7_ILi64EEEEEELi256ENS_6half_tEfNS_4arch4Sm90ELb1ELb0ELb0ELb1ELb0ELb0ELb0ELb1ELb0ELb1ELb1ELb0EEENS1_21CollectiveEpilogueFwdINS6_IJSA_NS7_ILi256EEESB_EEES9_SE_SG_Li256ELb1ELb1ELb1ELb0EEENS1_36VarlenDynamicPersistentTileSchedulerILi128ELi96ELi256ELi128ELb1ELb1ELb1ELb1ELb1ELb1EEEEEEEEEvNT_6ParamsE,"a",@progbits
	.sectionflags	@""
	.align	4
.nv.constant0._ZN7cutlass13device_kernelIN5flash11enable_sm90INS1_16FlashAttnFwdSm90INS1_25CollectiveMainloopFwdSm90ILi2EN4cute5tupleIJNS5_1CILi1EEES8_S8_EEENS6_IJNS7_ILi128EEENS7_ILi96EEENS7_ILi64EEEEEELi256ENS_6half_tEfNS_4arch4Sm90ELb1ELb0ELb0ELb1ELb0ELb0ELb0ELb1ELb0ELb1ELb1ELb0EEENS1_21CollectiveEpilogueFwdINS6_IJSA_NS7_ILi256EEESB_EEES9_SE_SG_Li256ELb1ELb1ELb1ELb0EEENS1_36VarlenDynamicPersistentTileSchedulerILi128ELi96ELi256ELi128ELb1ELb1ELb1ELb1ELb1ELb1EEEEEEEEEvNT_6ParamsE:
	.zero		3584


//--------------------- .nv.constant0._ZN7cutlass13device_kernelIN5flash11enable_sm90INS1_16FlashAttnFwdSm90INS1_25CollectiveMainloopFwdSm90ILi2EN4cute5tupleIJNS5_1CILi1EEES8_S8_EEENS6_IJNS7_ILi128EEENS7_ILi96EEENS7_ILi64EEEEEELi256ENS_6half_tEfNS_4arch4Sm90ELb1ELb0ELb0ELb1ELb0ELb1ELb0ELb1ELb0ELb1ELb1ELb0EEENS1_21CollectiveEpilogueFwdINS6_IJSA_NS7_ILi256EEESB_EEES9_SE_SG_Li256ELb1ELb1ELb1ELb0EEENS1_36VarlenDynamicPersistentTileSchedulerILi128ELi96ELi256ELi128ELb1ELb1ELb1ELb1ELb1ELb1EEEEEEEEEvNT_6ParamsE --------------------------
	.section	.nv.constant0._ZN7cutlass13device_kernelIN5flash11enable_sm90INS1_16FlashAttnFwdSm90INS1_25CollectiveMainloopFwdSm90ILi2EN4cute5tupleIJNS5_1CILi1EEES8_S8_EEENS6_IJNS7_ILi128EEENS7_ILi96EEENS7_ILi64EEEEEELi256ENS_6half_tEfNS_4arch4Sm90ELb1ELb0ELb0ELb1ELb0ELb1ELb0ELb1ELb0ELb1ELb1ELb0EEENS1_21CollectiveEpilogueFwdINS6_IJSA_NS7_ILi256EEESB_EEES9_SE_SG_Li256ELb1ELb1ELb1ELb0EEENS1_36VarlenDynamicPersistentTileSchedulerILi128ELi96ELi256ELi128ELb1ELb1ELb1ELb1ELb1ELb1EEEEEEEEEvNT_6ParamsE,"a",@progbits
	.sectionflags	@""
	.align	4
.nv.constant0._ZN7cutlass13device_kernelIN5flash11enable_sm90INS1_16FlashAttnFwdSm90INS1_25CollectiveMainloopFwdSm90ILi2EN4cute5tupleIJNS5_1CILi1EEES8_S8_EEENS6_IJNS7_ILi128EEENS7_ILi96EEENS7_ILi64EEEEEELi256ENS_6half_tEfNS_4arch4Sm90ELb1ELb0ELb0ELb1ELb0ELb1ELb0ELb1ELb0ELb1ELb1ELb0EEENS1_21CollectiveEpilogueFwdINS6_IJSA_NS7_ILi256EEESB_EEES9_SE_SG_Li256ELb1ELb1ELb1ELb0EEENS1_36VarlenDynamicPersistentTileSchedulerILi128ELi96ELi256ELi128ELb1ELb1ELb1ELb1ELb1ELb1EEEEEEEEEvNT_6ParamsE:
	.zero		3584


//--------------------- .nv.constant0._ZN7cutlass13device_kernelIN5flash11enable_sm90INS1_16FlashAttnFwdSm90INS1_25CollectiveMainloopFwdSm90ILi2EN4cute5tupleIJNS5_1CILi1EEES8_S8_EEENS6_IJNS7_ILi128EEENS7_ILi96EEENS7_ILi64EEEEEELi256ENS_6half_tEfNS_4arch4Sm90ELb1ELb0ELb0ELb1ELb0ELb0ELb1ELb1ELb0ELb1ELb1ELb0EEENS1_21CollectiveEpilogueFwdINS6_IJSA_NS7_ILi256EEESB_EEES9_SE_SG_Li256ELb1ELb1ELb1ELb0EEENS1_36VarlenDynamicPersistentTileSchedulerILi128ELi96ELi256ELi128ELb1ELb1ELb1ELb1ELb1ELb1EEEEEEEEEvNT_6ParamsE --------------------------
	.section	.nv.constant0._ZN7cutlass13device_kernelIN5flash11enable_sm90INS1_16FlashAttnFwdSm90INS1_25CollectiveMainloopFwdSm90ILi2EN4cute5tupleIJNS5_1CILi1EEES8_S8_EEENS6_IJNS7_ILi128EEENS7_ILi96EEENS7_ILi64EEEEEELi256ENS_6half_tEfNS_4arch4Sm90ELb1ELb0ELb0ELb1ELb0ELb0ELb1ELb1ELb0ELb1ELb1ELb0EEENS1_21CollectiveEpilogueFwdINS6_IJSA_NS7_ILi256EEESB_EEES9_SE_SG_Li256ELb1ELb1ELb1ELb0EEENS1_36VarlenDynamicPersistentTileSchedulerILi128ELi96ELi256ELi128ELb1ELb1ELb1ELb1ELb1ELb1EEEEEEEEEvNT_6ParamsE,"a",@progbits
	.sectionflags	@""
	.align	4
.nv.constant0._ZN7cutlass13device_kernelIN5flash11enable_sm90INS1_16FlashAttnFwdSm90INS1_25CollectiveMainloopFwdSm90ILi2EN4cute5tupleIJNS5_1CILi1EEES8_S8_EEENS6_IJNS7_ILi128EEENS7_ILi96EEENS7_ILi64EEEEEELi256ENS_6half_tEfNS_4arch4Sm90ELb1ELb0ELb0ELb1ELb0ELb0ELb1ELb1ELb0ELb1ELb1ELb0EEENS1_21CollectiveEpilogueFwdINS6_IJSA_NS7_ILi256EEESB_EEES9_SE_SG_Li256ELb1ELb1ELb1ELb0EEENS1_36VarlenDynamicPersistentTileSchedulerILi128ELi96ELi256ELi128ELb1ELb1ELb1ELb1ELb1ELb1EEEEEEEEEvNT_6ParamsE:
	.zero		3840


//--------------------- .nv.constant0._ZN7cutlass13device_kernelIN5flash11enable_sm90INS1_16FlashAttnFwdSm90INS1_25CollectiveMainloopFwdSm90ILi2EN4cute5tupleIJNS5_1CILi1EEES8_S8_EEENS6_IJNS7_ILi128EEENS7_ILi96EEENS7_ILi64EEEEEELi256ENS_6half_tEfNS_4arch4Sm90ELb1ELb0ELb0ELb1ELb0ELb1ELb1ELb1ELb0ELb1ELb1ELb0EEENS1_21CollectiveEpilogueFwdINS6_IJSA_NS7_ILi256EEESB_EEES9_SE_SG_Li256ELb1ELb1ELb1ELb0EEENS1_36VarlenDynamicPersistentTileSchedulerILi128ELi96ELi256ELi128ELb1ELb1ELb1ELb1ELb1ELb1EEEEEEEEEvNT_6ParamsE --------------------------
	.section	.nv.constant0._ZN7cutlass13device_kernelIN5flash11enable_sm90INS1_16FlashAttnFwdSm90INS1_25CollectiveMainloopFwdSm90ILi2EN4cute5tupleIJNS5_1CILi1EEES8_S8_EEENS6_IJNS7_ILi128EEENS7_ILi96EEENS7_ILi64EEEEEELi256ENS_6half_tEfNS_4arch4Sm90ELb1ELb0ELb0ELb1ELb0ELb1ELb1ELb1ELb0ELb1ELb1ELb0EEENS1_21CollectiveEpilogueFwdINS6_IJSA_NS7_ILi256EEESB_EEES9_SE_SG_Li256ELb1ELb1ELb1ELb0EEENS1_36VarlenDynamicPersistentTileSchedulerILi128ELi96ELi256ELi128ELb1ELb1ELb1ELb1ELb1ELb1EEEEEEEEEvNT_6ParamsE,"a",@progbits
	.sectionflags	@""
	.align	4
.nv.constant0._ZN7cutlass13device_kernelIN5flash11enable_sm90INS1_16FlashAttnFwdSm90INS1_25CollectiveMainloopFwdSm90ILi2EN4cute5tupleIJNS5_1CILi1EEES8_S8_EEENS6_IJNS7_ILi128EEENS7_ILi96EEENS7_ILi64EEEEEELi256ENS_6half_tEfNS_4arch4Sm90ELb1ELb0ELb0ELb1ELb0ELb1ELb1ELb1ELb0ELb1ELb1ELb0EEENS1_21CollectiveEpilogueFwdINS6_IJSA_NS7_ILi256EEESB_EEES9_SE_SG_Li256ELb1ELb1ELb1ELb0EEENS1_36VarlenDynamicPersistentTileSchedulerILi128ELi96ELi256ELi128ELb1ELb1ELb1ELb1ELb1ELb1EEEEEEEEEvNT_6ParamsE:
	.zero		3840


//--------------------- SYMBOLS --------------------------

	.type		.nv.reservedSmem.offset0,@object
	.size		.nv.reservedSmem.offset0,0x4
